// auto-generated by cutlass_sweep.gemm — config: {"arch": "sm_100", "cluster_m": 1, "cluster_n": 1, "dtype": "e5m2", "dtype_b": "e5m2", "layout": "nt", "stages": 6, "tile_k": 64, "tile_m": 128, "tile_n": 64}
#include "cutlass/cutlass.h"
#include "cutlass/gemm/collective/collective_builder.hpp"
#include "cutlass/gemm/device/gemm_universal_adapter.h"
#include "cutlass/gemm/kernel/gemm_universal.hpp"
#include "cutlass/epilogue/collective/collective_builder.hpp"

using ElemA = cutlass::float_e5m2_t;
using ElemB = cutlass::float_e5m2_t;
using ElemCD = cutlass::float_e5m2_t;
using Acc  = float;
using TileShape    = cute::Shape<cute::_128, cute::_64, cute::_64>;
using ClusterShape = cute::Shape<cute::_1, cute::_1, cute::_1>;

using CollectiveEpilogue = typename cutlass::epilogue::collective::CollectiveBuilder<
    cutlass::arch::Sm100, cutlass::arch::OpClassTensorOp,
    TileShape, ClusterShape,
    cutlass::epilogue::collective::EpilogueTileAuto,
    Acc, Acc,
    ElemCD, cutlass::layout::RowMajor, 128 / cutlass::sizeof_bits<ElemCD>::value,
    ElemCD, cutlass::layout::RowMajor, 128 / cutlass::sizeof_bits<ElemCD>::value,
    cutlass::epilogue::collective::EpilogueScheduleAuto
  >::CollectiveOp;

using CollectiveMainloop = typename cutlass::gemm::collective::CollectiveBuilder<
    cutlass::arch::Sm100, cutlass::arch::OpClassTensorOp,
    ElemA, cutlass::layout::RowMajor, 128 / cutlass::sizeof_bits<ElemA>::value,
    ElemB, cutlass::layout::ColumnMajor, 128 / cutlass::sizeof_bits<ElemB>::value,
    Acc,
    TileShape, ClusterShape,
    cutlass::gemm::collective::StageCount<6>,
    cutlass::gemm::collective::KernelScheduleAuto
  >::CollectiveOp;

using GemmKernel = cutlass::gemm::kernel::GemmUniversal<
    cute::Shape<int,int,int,int>,
    CollectiveMainloop,
    CollectiveEpilogue
>;
using Gemm = cutlass::gemm::device::GemmUniversalAdapter<GemmKernel>;

// Force the device kernel symbol into the cubin without needing a host main.
auto* _anchor = &cutlass::device_kernel<GemmKernel>;


// ===== COMPILED SASS (sm_100a) =====

	.target	sm_100a

	.elftype	@"ET_EXEC"


//--------------------- .note.nv.tkinfo           --------------------------
	.section	.note.nv.tkinfo,"",@"SHT_NOTE"
	.sectionflags	@"SHF_NOTE_NV_TKINFO"
	.tkinfo
        /*0018*/ 	.word	0x00000002
        /*0030*/ 	.string	""
        /*0030*/ 	.string	"ptxas"
        /*0030*/ 	.string	"Cuda compilation tools, release 13.0, V13.0.88"
        /*0030*/ 	.string	"Build cuda_13.0.r13.0/compiler.36424714_0"
        /*0030*/ 	.string	"-arch sm_100a -m 64 "



//--------------------- .note.nv.cuinfo           --------------------------
	.section	.note.nv.cuinfo,"",@"SHT_NOTE"
	.sectionflags	@"SHF_NOTE_NV_CUINFO"
        /*0018*/ 	.short	0x0002
        /*001a*/ 	.short	0x0064
        /*001c*/ 	.short	0x0082
	.zero		2


//--------------------- .nv.info                  --------------------------
	.section	.nv.info,"",@"SHT_CUDA_INFO"
	.align	4


	//----- nvinfo : EIATTR_REGCOUNT
	.align		4
        /*0000*/ 	.byte	0x04, 0x2f
        /*0002*/ 	.short	(.L_19 - .L_18)
	.align		4
.L_18:
        /*0004*/ 	.word	index@(_ZN7cutlass13device_kernelINS_4gemm6kernel13GemmUniversalIN4cute5tupleIJiiiiEEENS1_10collective13CollectiveMmaINS1_35MainloopSm100TmaUmmaWarpSpecializedILi6ELi2ELi4ENS5_IJNS4_1CILi1EEESB_SB_EEEEENS5_IJNSA_ILi128EEENSA_ILi64EEESF_EEENS_12float_e5m2_tENS5_IJlSB_lEEESH_SI_NS4_8TiledMMAINS4_8MMA_AtomIJNS4_10MMA_TraitsINS4_19SM100_MMA_F8F6F4_SSEJSH_SH_fSE_SF_NS4_17integral_constantINS4_4UMMA5MajorELSP_0EEESQ_NSN_INSO_7ScaleInELSR_0EEESS_EEEEEENS4_6LayoutISC_NS5_IJNSA_ILi0EEESW_SW_EEEEENS5_IJNS4_10UnderscoreESZ_SZ_EEEEENS4_13SM90_TMA_LOADENS4_14ComposedLayoutINS4_7SwizzleILi2ELi4ELi3EEENS4_18smem_ptr_flag_bitsILi8EEENSV_INS5_IJNSA_ILi8EEESF_EEENS5_IJSF_SB_EEEEEEEvNS4_8identityES12_S1C_vS1D_EENS_8epilogue10collective18CollectiveEpilogueINS1F_23Sm100TmaWarpSpecializedILi1ELi1ELi64ELb0ELb0EEEJSG_NS5_IJNSV_ISE_SB_EENSV_ISF_SB_EEEEESH_SI_SH_SI_NS1F_6fusion15FusionCallbacksIS1J_NS1N_17LinearCombinationISH_fSH_fLNS_15FloatRoundStyleE2EEESG_S1M_JEEENS4_5SM1004TMEM4LOAD26SM100_TMEM_LOAD_32dp32b64xES12_S1C_NS4_39AutoVectorizingCopyWithAssumedAlignmentILi128EEENS4_14SM90_TMA_STOREES1C_S1Y_S1Y_EEEvvEEEEvNT_6ParamsE)
        /*0008*/ 	.word	0x000000c2


	//----- nvinfo : EIATTR_FRAME_SIZE
	.align		4
.L_19:
        /*000c*/ 	.byte	0x04, 0x11
        /*000e*/ 	.short	(.L_21 - .L_20)
	.align		4
.L_20:
        /*0010*/ 	.word	index@($__internal_2_$__cuda_sm10x_tcgen05_guardrail_trap_unallocated_columns_being_dealloced)
        /*0014*/ 	.word	0x00000000


	//----- nvinfo : EIATTR_FRAME_SIZE
	.align		4
.L_21:
        /*0018*/ 	.byte	0x04, 0x11
        /*001a*/ 	.short	(.L_23 - .L_22)
	.align		4
.L_22:
        /*001c*/ 	.word	index@($__internal_1_$__cuda_sm10x_tcgen05_guardrail_trap_phase_invalid_during_alloc)
        /*0020*/ 	.word	0x00000000


	//----- nvinfo : EIATTR_FRAME_SIZE
	.align		4
.L_23:
        /*0024*/ 	.byte	0x04, 0x11
        /*0026*/ 	.short	(.L_25 - .L_24)
	.align		4
.L_24:
        /*0028*/ 	.word	index@($__internal_0_$__cuda_sm10x_tcgen05_guardrail_trap_col_being_dealloced_not_returned_by_alloc)
        /*002c*/ 	.word	0x00000000


	//----- nvinfo : EIATTR_FRAME_SIZE
	.align		4
.L_25:
        /*0030*/ 	.byte	0x04, 0x11
        /*0032*/ 	.short	(.L_27 - .L_26)
	.align		4
.L_26:
        /*0034*/ 	.word	index@(_ZN7cutlass13device_kernelINS_4gemm6kernel13GemmUniversalIN4cute5tupleIJiiiiEEENS1_10collective13CollectiveMmaINS1_35MainloopSm100TmaUmmaWarpSpecializedILi6ELi2ELi4ENS5_IJNS4_1CILi1EEESB_SB_EEEEENS5_IJNSA_ILi128EEENSA_ILi64EEESF_EEENS_12float_e5m2_tENS5_IJlSB_lEEESH_SI_NS4_8TiledMMAINS4_8MMA_AtomIJNS4_10MMA_TraitsINS4_19SM100_MMA_F8F6F4_SSEJSH_SH_fSE_SF_NS4_17integral_constantINS4_4UMMA5MajorELSP_0EEESQ_NSN_INSO_7ScaleInELSR_0EEESS_EEEEEENS4_6LayoutISC_NS5_IJNSA_ILi0EEESW_SW_EEEEENS5_IJNS4_10UnderscoreESZ_SZ_EEEEENS4_13SM90_TMA_LOADENS4_14ComposedLayoutINS4_7SwizzleILi2ELi4ELi3EEENS4_18smem_ptr_flag_bitsILi8EEENSV_INS5_IJNSA_ILi8EEESF_EEENS5_IJSF_SB_EEEEEEEvNS4_8identityES12_S1C_vS1D_EENS_8epilogue10collective18CollectiveEpilogueINS1F_23Sm100TmaWarpSpecializedILi1ELi1ELi64ELb0ELb0EEEJSG_NS5_IJNSV_ISE_SB_EENSV_ISF_SB_EEEEESH_SI_SH_SI_NS1F_6fusion15FusionCallbacksIS1J_NS1N_17LinearCombinationISH_fSH_fLNS_15FloatRoundStyleE2EEESG_S1M_JEEENS4_5SM1004TMEM4LOAD26SM100_TMEM_LOAD_32dp32b64xES12_S1C_NS4_39AutoVectorizingCopyWithAssumedAlignmentILi128EEENS4_14SM90_TMA_STOREES1C_S1Y_S1Y_EEEvvEEEEvNT_6ParamsE)
        /*0038*/ 	.word	0x00000000


	//----- nvinfo : EIATTR_MIN_STACK_SIZE
	.align		4
.L_27:
        /*003c*/ 	.byte	0x04, 0x12
        /*003e*/ 	.short	(.L_29 - .L_28)
	.align		4
.L_28:
        /*0040*/ 	.word	index@(_ZN7cutlass13device_kernelINS_4gemm6kernel13GemmUniversalIN4cute5tupleIJiiiiEEENS1_10collective13CollectiveMmaINS1_35MainloopSm100TmaUmmaWarpSpecializedILi6ELi2ELi4ENS5_IJNS4_1CILi1EEESB_SB_EEEEENS5_IJNSA_ILi128EEENSA_ILi64EEESF_EEENS_12float_e5m2_tENS5_IJlSB_lEEESH_SI_NS4_8TiledMMAINS4_8MMA_AtomIJNS4_10MMA_TraitsINS4_19SM100_MMA_F8F6F4_SSEJSH_SH_fSE_SF_NS4_17integral_constantINS4_4UMMA5MajorELSP_0EEESQ_NSN_INSO_7ScaleInELSR_0EEESS_EEEEEENS4_6LayoutISC_NS5_IJNSA_ILi0EEESW_SW_EEEEENS5_IJNS4_10UnderscoreESZ_SZ_EEEEENS4_13SM90_TMA_LOADENS4_14ComposedLayoutINS4_7SwizzleILi2ELi4ELi3EEENS4_18smem_ptr_flag_bitsILi8EEENSV_INS5_IJNSA_ILi8EEESF_EEENS5_IJSF_SB_EEEEEEEvNS4_8identityES12_S1C_vS1D_EENS_8epilogue10collective18CollectiveEpilogueINS1F_23Sm100TmaWarpSpecializedILi1ELi1ELi64ELb0ELb0EEEJSG_NS5_IJNSV_ISE_SB_EENSV_ISF_SB_EEEEESH_SI_SH_SI_NS1F_6fusion15FusionCallbacksIS1J_NS1N_17LinearCombinationISH_fSH_fLNS_15FloatRoundStyleE2EEESG_S1M_JEEENS4_5SM1004TMEM4LOAD26SM100_TMEM_LOAD_32dp32b64xES12_S1C_NS4_39AutoVectorizingCopyWithAssumedAlignmentILi128EEENS4_14SM90_TMA_STOREES1C_S1Y_S1Y_EEEvvEEEEvNT_6ParamsE)
        /*0044*/ 	.word	0x00000000
.L_29:


//--------------------- .nv.compat                --------------------------
	.section	.nv.compat,"",@"SHT_CUDA_COMPAT_INFO"
	.align	4
        /*0000*/ 	.byte	0x02, 0x09, 0x01, 0x00, 0x02, 0x02, 0x02, 0x00, 0x02, 0x05, 0x05, 0x00, 0x03, 0x07, 0x01, 0x01
        /*0010*/ 	.byte	0x02, 0x03, 0x01, 0x00, 0x02, 0x06, 0x01, 0x00, 0x04, 0x0b, 0x08, 0x00, 0x09, 0x00, 0x00, 0x00
        /*0020*/ 	.byte	0x00, 0x00, 0x00, 0x00


//--------------------- .nv.info._ZN7cutlass13device_kernelINS_4gemm6kernel13GemmUniversalIN4cute5tupleIJiiiiEEENS1_10collective13CollectiveMmaINS1_35MainloopSm100TmaUmmaWarpSpecializedILi6ELi2ELi4ENS5_IJNS4_1CILi1EEESB_SB_EEEEENS5_IJNSA_ILi128EEENSA_ILi64EEESF_EEENS_12float_e5m2_tENS5_IJlSB_lEEESH_SI_NS4_8TiledMMAINS4_8MMA_AtomIJNS4_10MMA_TraitsINS4_19SM100_MMA_F8F6F4_SSEJSH_SH_fSE_SF_NS4_17integral_constantINS4_4UMMA5MajorELSP_0EEESQ_NSN_INSO_7ScaleInELSR_0EEESS_EEEEEENS4_6LayoutISC_NS5_IJNSA_ILi0EEESW_SW_EEEEENS5_IJNS4_10UnderscoreESZ_SZ_EEEEENS4_13SM90_TMA_LOADENS4_14ComposedLayoutINS4_7SwizzleILi2ELi4ELi3EEENS4_18smem_ptr_flag_bitsILi8EEENSV_INS5_IJNSA_ILi8EEESF_EEENS5_IJSF_SB_EEEEEEEvNS4_8identityES12_S1C_vS1D_EENS_8epilogue10collective18CollectiveEpilogueINS1F_23Sm100TmaWarpSpecializedILi1ELi1ELi64ELb0ELb0EEEJSG_NS5_IJNSV_ISE_SB_EENSV_ISF_SB_EEEEESH_SI_SH_SI_NS1F_6fusion15FusionCallbacksIS1J_NS1N_17LinearCombinationISH_fSH_fLNS_15FloatRoundStyleE2EEESG_S1M_JEEENS4_5SM1004TMEM4LOAD26SM100_TMEM_LOAD_32dp32b64xES12_S1C_NS4_39AutoVectorizingCopyWithAssumedAlignmentILi128EEENS4_14SM90_TMA_STOREES1C_S1Y_S1Y_EEEvvEEEEvNT_6ParamsE --------------------------
	.section	.nv.info._ZN7cutlass13device_kernelINS_4gemm6kernel13GemmUniversalIN4cute5tupleIJiiiiEEENS1_10collective13CollectiveMmaINS1_35MainloopSm100TmaUmmaWarpSpecializedILi6ELi2ELi4ENS5_IJNS4_1CILi1EEESB_SB_EEEEENS5_IJNSA_ILi128EEENSA_ILi64EEESF_EEENS_12float_e5m2_tENS5_IJlSB_lEEESH_SI_NS4_8TiledMMAINS4_8MMA_AtomIJNS4_10MMA_TraitsINS4_19SM100_MMA_F8F6F4_SSEJSH_SH_fSE_SF_NS4_17integral_constantINS4_4UMMA5MajorELSP_0EEESQ_NSN_INSO_7ScaleInELSR_0EEESS_EEEEEENS4_6LayoutISC_NS5_IJNSA_ILi0EEESW_SW_EEEEENS5_IJNS4_10UnderscoreESZ_SZ_EEEEENS4_13SM90_TMA_LOADENS4_14ComposedLayoutINS4_7SwizzleILi2ELi4ELi3EEENS4_18smem_ptr_flag_bitsILi8EEENSV_INS5_IJNSA_ILi8EEESF_EEENS5_IJSF_SB_EEEEEEEvNS4_8identityES12_S1C_vS1D_EENS_8epilogue10collective18CollectiveEpilogueINS1F_23Sm100TmaWarpSpecializedILi1ELi1ELi64ELb0ELb0EEEJSG_NS5_IJNSV_ISE_SB_EENSV_ISF_SB_EEEEESH_SI_SH_SI_NS1F_6fusion15FusionCallbacksIS1J_NS1N_17LinearCombinationISH_fSH_fLNS_15FloatRoundStyleE2EEESG_S1M_JEEENS4_5SM1004TMEM4LOAD26SM100_TMEM_LOAD_32dp32b64xES12_S1C_NS4_39AutoVectorizingCopyWithAssumedAlignmentILi128EEENS4_14SM90_TMA_STOREES1C_S1Y_S1Y_EEEvvEEEEvNT_6ParamsE,"",@"SHT_CUDA_INFO"
	.sectionflags	@""
	.align	4


	//----- nvinfo : EIATTR_CUDA_API_VERSION
	.align		4
        /*0000*/ 	.byte	0x04, 0x37
        /*0002*/ 	.short	(.L_31 - .L_30)
.L_30:
        /*0004*/ 	.word	0x00000082


	//----- nvinfo : EIATTR_KPARAM_INFO
	.align		4
.L_31:
        /*0008*/ 	.byte	0x04, 0x17
        /*000a*/ 	.short	(.L_33 - .L_32)
.L_32:
        /*000c*/ 	.word	0x00000000
        /*0010*/ 	.short	0x0000
        /*0012*/ 	.short	0x0000
        /*0014*/ 	.byte	0x00, 0xf0, 0x01, 0x20


	//----- nvinfo : EIATTR_AT_ENTRY_FRAGMENTS
	.align		4
.L_33:
        /*0018*/ 	.byte	0x04, 0x4f
        /*001a*/ 	.short	(.L_35 - .L_34)


	//   ....[0]....
.L_34:
        /*001c*/ 	.word	0x00000006


	//----- nvinfo : EIATTR_RESERVED_SMEM_USED
	.align		4
.L_35:
        /*0020*/ 	.byte	0x01, 0x41
	.zero		2


	//----- nvinfo : EIATTR_SPARSE_MMA_MASK
	.align		4
        /*0024*/ 	.byte	0x03, 0x50
        /*0026*/ 	.short	0x0000


	//----- nvinfo : EIATTR_TCGEN05_1CTA_USED
	.align		4
        /*0028*/ 	.byte	0x01, 0x51
	.zero		2


	//----- nvinfo : EIATTR_MAXREG_COUNT
	.align		4
        /*002c*/ 	.byte	0x03, 0x1b
        /*002e*/ 	.short	0x00ff


	//----- nvinfo : EIATTR_NUM_BARRIERS
	.align		4
        /*0030*/ 	.byte	0x02, 0x4c
        /*0032*/ 	.byte	0x07
	.zero		1


	//----- nvinfo : EIATTR_EXTERNS
	.align		4
        /*0034*/ 	.byte	0x04, 0x0f
        /*0036*/ 	.short	(.L_37 - .L_36)


	//   ....[0]....
	.align		4
.L_36:
        /*0038*/ 	.word	index@(__assertfail)


	//----- nvinfo : EIATTR_MERCURY_ISA_VERSION
	.align		4
.L_37:
        /*003c*/ 	.byte	0x03, 0x5f
        /*003e*/ 	.short	0x0101


	//----- nvinfo : EIATTR_INT_WARP_WIDE_INSTR_OFFSETS
	.align		4
        /*0040*/ 	.byte	0x04, 0x31
        /*0042*/ 	.short	(.L_39 - .L_38)


	//   ....[0]....
.L_38:
        /*0044*/ 	.word	0x00001dc0


	//   ....[1]....
        /*0048*/ 	.word	0x00003850


	//   ....[2]....
        /*004c*/ 	.word	0x00003870


	//   ....[3]....
        /*0050*/ 	.word	0x000038a0


	//   ....[4]....
        /*0054*/ 	.word	0x000042b0


	//   ....[5]....
        /*0058*/ 	.word	0x000043a0


	//----- nvinfo : EIATTR_COOP_GROUP_MASK_REGIDS
	.align		4
.L_39:
        /*005c*/ 	.byte	0x04, 0x29
        /*005e*/ 	.short	(.L_41 - .L_40)


	//   ....[0]....
.L_40:
        /*0060*/ 	.word	0xffffffff


	//   ....[1]....
        /*0064*/ 	.word	0xffffffff


	//   ....[2]....
        /*0068*/ 	.word	0xffffffff


	//   ....[3]....
        /*006c*/ 	.word	0xffffffff


	//   ....[4]....
        /*0070*/ 	.word	0xffffffff


	//   ....[5]....
        /*0074*/ 	.word	0xffffffff


	//   ....[6]....
        /*0078*/ 	.word	0xffffffff


	//   ....[7]....
        /*007c*/ 	.word	0xffffffff


	//   ....[8]....
        /*0080*/ 	.word	0xffffffff


	//   ....[9]....
        /*0084*/ 	.word	0xffffffff


	//   ....[10]....
        /*0088*/ 	.word	0xffffffff


	//   ....[11]....
        /*008c*/ 	.word	0xffffffff


	//   ....[12]....
        /*0090*/ 	.word	0xffffffff


	//----- nvinfo : EIATTR_COOP_GROUP_INSTR_OFFSETS
	.align		4
.L_41:
        /*0094*/ 	.byte	0x04, 0x28
        /*0096*/ 	.short	(.L_43 - .L_42)


	//   ....[0]....
.L_42:
        /*0098*/ 	.word	0x00000090


	//   ....[1]....
        /*009c*/ 	.word	0x000004d0


	//   ....[2]....
        /*00a0*/ 	.word	0x00000680


	//   ....[3]....
        /*00a4*/ 	.word	0x000007c0


	//   ....[4]....
        /*00a8*/ 	.word	0x000008c0


	//   ....[5]....
        /*00ac*/ 	.word	0x00000a30


	//   ....[6]....
        /*00b0*/ 	.word	0x00000bd0


	//   ....[7]....
        /*00b4*/ 	.word	0x00001ca0


	//   ....[8]....
        /*00b8*/ 	.word	0x00002ba0


	//   ....[9]....
        /*00bc*/ 	.word	0x00002db0


	//   ....[10]....
        /*00c0*/ 	.word	0x00002de0


	//   ....[11]....
        /*00c4*/ 	.word	0x00003730


	//   ....[12]....
        /*00c8*/ 	.word	0x00003960


	//----- nvinfo : EIATTR_VRC_CTA_INIT_COUNT
	.align		4
.L_43:
        /*00cc*/ 	.byte	0x02, 0x4a
        /*00ce*/ 	.byte	0x80
	.zero		1


	//----- nvinfo : EIATTR_SYSCALL_OFFSETS
	.align		4
        /*00d0*/ 	.byte	0x04, 0x46
        /*00d2*/ 	.short	(.L_45 - .L_44)


	//   ....[0]....
.L_44:
        /*00d4*/ 	.word	0x00004d90


	//   ....[1]....
        /*00d8*/ 	.word	0x00004ed0


	//   ....[2]....
        /*00dc*/ 	.word	0x00005670


	//----- nvinfo : EIATTR_MBARRIER_INSTR_OFFSETS
	.align		4
.L_45:
        /*00e0*/ 	.byte	0x04, 0x39
        /*00e2*/ 	.short	(.L_47 - .L_46)


	//   ....[0]....
.L_46:
        /*00e4*/ 	.word	0x000005b0
        /*00e8*/ 	.word	0x000000ff
        /*00ec*/ 	.word	0x00000000
        /*00f0*/ 	.short	0x0100
        /*00f2*/ 	.byte	0x05
	.zero		1


	//   ....[1]....
        /*00f4*/ 	.word	0x000005c0
        /*00f8*/ 	.word	0x000000ff
        /*00fc*/ 	.word	0x00000030
        /*0100*/ 	.short	0x0100
        /*0102*/ 	.byte	0x05
	.zero		1


	//   ....[2]....
        /*0104*/ 	.word	0x000005d0
        /*0108*/ 	.word	0x000000ff
        /*010c*/ 	.word	0x00000008
        /*0110*/ 	.short	0x0100
        /*0112*/ 	.byte	0x05
	.zero		1


	//   ....[3]....
        /*0114*/ 	.word	0x000005e0
        /*0118*/ 	.word	0x000000ff
        /*011c*/ 	.word	0x00000038
        /*0120*/ 	.short	0x0100
        /*0122*/ 	.byte	0x05
	.zero		1


	//   ....[4]....
        /*0124*/ 	.word	0x000005f0
        /*0128*/ 	.word	0x000000ff
        /*012c*/ 	.word	0x00000010
        /*0130*/ 	.short	0x0100
        /*0132*/ 	.byte	0x05
	.zero		1


	//   ....[5]....
        /*0134*/ 	.word	0x00000600
        /*0138*/ 	.word	0x000000ff
        /*013c*/ 	.word	0x00000040
        /*0140*/ 	.short	0x0100
        /*0142*/ 	.byte	0x05
	.zero		1


	//   ....[6]....
        /*0144*/ 	.word	0x00000610
        /*0148*/ 	.word	0x000000ff
        /*014c*/ 	.word	0x00000018
        /*0150*/ 	.short	0x0100
        /*0152*/ 	.byte	0x05
	.zero		1


	//   ....[7]....
        /*0154*/ 	.word	0x00000620
        /*0158*/ 	.word	0x000000ff
        /*015c*/ 	.word	0x00000048
        /*0160*/ 	.short	0x0100
        /*0162*/ 	.byte	0x05
	.zero		1


	//   ....[8]....
        /*0164*/ 	.word	0x00000630
        /*0168*/ 	.word	0x000000ff
        /*016c*/ 	.word	0x00000020
        /*0170*/ 	.short	0x0100
        /*0172*/ 	.byte	0x05
	.zero		1


	//   ....[9]....
        /*0174*/ 	.word	0x00000640
        /*0178*/ 	.word	0x000000ff
        /*017c*/ 	.word	0x00000050
        /*0180*/ 	.short	0x0100
        /*0182*/ 	.byte	0x05
	.zero		1


	//   ....[10]....
        /*0184*/ 	.word	0x00000650
        /*0188*/ 	.word	0x000000ff
        /*018c*/ 	.word	0x00000028
        /*0190*/ 	.short	0x0100
        /*0192*/ 	.byte	0x05
	.zero		1


	//   ....[11]....
        /*0194*/ 	.word	0x00000660
        /*0198*/ 	.word	0x000000ff
        /*019c*/ 	.word	0x00000058
        /*01a0*/ 	.short	0x0100
        /*01a2*/ 	.byte	0x05
	.zero		1


	//   ....[12]....
        /*01a4*/ 	.word	0x00000790
        /*01a8*/ 	.word	0x000000ff
        /*01ac*/ 	.word	0x00000060
        /*01b0*/ 	.short	0x0100
        /*01b2*/ 	.byte	0x06
	.zero		1


	//   ....[13]....
        /*01b4*/ 	.word	0x000007a0
        /*01b8*/ 	.word	0x000000ff
        /*01bc*/ 	.word	0x00000068
        /*01c0*/ 	.short	0x0100
        /*01c2*/ 	.byte	0x06
	.zero		1


	//   ....[14]....
        /*01c4*/ 	.word	0x00000890
        /*01c8*/ 	.word	0x000000ff
        /*01cc*/ 	.word	0x00000070
        /*01d0*/ 	.short	0x0100
        /*01d2*/ 	.byte	0x05
	.zero		1


	//   ....[15]....
        /*01d4*/ 	.word	0x000008a0
        /*01d8*/ 	.word	0x000000ff
        /*01dc*/ 	.word	0x00000078
        /*01e0*/ 	.short	0x0100
        /*01e2*/ 	.byte	0x05
	.zero		1


	//   ....[16]....
        /*01e4*/ 	.word	0x000009e0
        /*01e8*/ 	.word	0x000000ff
        /*01ec*/ 	.word	0x00000080
        /*01f0*/ 	.short	0x0100
        /*01f2*/ 	.byte	0x05
	.zero		1


	//   ....[17]....
        /*01f4*/ 	.word	0x000009f0
        /*01f8*/ 	.word	0x000000ff
        /*01fc*/ 	.word	0x00000090
        /*0200*/ 	.short	0x0100
        /*0202*/ 	.byte	0x05
	.zero		1


	//   ....[18]....
        /*0204*/ 	.word	0x00000a00
        /*0208*/ 	.word	0x000000ff
        /*020c*/ 	.word	0x00000088
        /*0210*/ 	.short	0x0100
        /*0212*/ 	.byte	0x05
	.zero		1


	//   ....[19]....
        /*0214*/ 	.word	0x00000a10
        /*0218*/ 	.word	0x000000ff
        /*021c*/ 	.word	0x00000098
        /*0220*/ 	.short	0x0100
        /*0222*/ 	.byte	0x05
	.zero		1


	//   ....[20]....
        /*0224*/ 	.word	0x00000b40
        /*0228*/ 	.word	0x000000ff
        /*022c*/ 	.word	0x000000a0
        /*0230*/ 	.short	0x0100
        /*0232*/ 	.byte	0x06
	.zero		1


	//   ....[21]....
        /*0234*/ 	.word	0x00000b50
        /*0238*/ 	.word	0x000000ff
        /*023c*/ 	.word	0x000000c0
        /*0240*/ 	.short	0x0100
        /*0242*/ 	.byte	0x06
	.zero		1


	//   ....[22]....
        /*0244*/ 	.word	0x00000b60
        /*0248*/ 	.word	0x000000ff
        /*024c*/ 	.word	0x000000a8
        /*0250*/ 	.short	0x0100
        /*0252*/ 	.byte	0x06
	.zero		1


	//   ....[23]....
        /*0254*/ 	.word	0x00000b70
        /*0258*/ 	.word	0x000000ff
        /*025c*/ 	.word	0x000000c8
        /*0260*/ 	.short	0x0100
        /*0262*/ 	.byte	0x06
	.zero		1


	//   ....[24]....
        /*0264*/ 	.word	0x00000b80
        /*0268*/ 	.word	0x000000ff
        /*026c*/ 	.word	0x000000b0
        /*0270*/ 	.short	0x0100
        /*0272*/ 	.byte	0x06
	.zero		1


	//   ....[25]....
        /*0274*/ 	.word	0x00000b90
        /*0278*/ 	.word	0x000000ff
        /*027c*/ 	.word	0x000000d0
        /*0280*/ 	.short	0x0100
        /*0282*/ 	.byte	0x06
	.zero		1


	//   ....[26]....
        /*0284*/ 	.word	0x00000ba0
        /*0288*/ 	.word	0x000000ff
        /*028c*/ 	.word	0x000000b8
        /*0290*/ 	.short	0x0100
        /*0292*/ 	.byte	0x06
	.zero		1


	//   ....[27]....
        /*0294*/ 	.word	0x00000bb0
        /*0298*/ 	.word	0x000000ff
        /*029c*/ 	.word	0x000000d8
        /*02a0*/ 	.short	0x0100
        /*02a2*/ 	.byte	0x06
	.zero		1


	//   ....[28]....
        /*02a4*/ 	.word	0x00000ca0
        /*02a8*/ 	.word	0x000000ff
        /*02ac*/ 	.word	0x000000e0
        /*02b0*/ 	.short	0x0100
        /*02b2*/ 	.byte	0x05
	.zero		1


	//   ....[29]....
        /*02b4*/ 	.word	0x00000cb0
        /*02b8*/ 	.word	0x000000ff
        /*02bc*/ 	.word	0x000000f0
        /*02c0*/ 	.short	0x0100
        /*02c2*/ 	.byte	0x05
	.zero		1


	//   ....[30]....
        /*02c4*/ 	.word	0x00000cc0
        /*02c8*/ 	.word	0x000000ff
        /*02cc*/ 	.word	0x000000e8
        /*02d0*/ 	.short	0x0100
        /*02d2*/ 	.byte	0x05
	.zero		1


	//   ....[31]....
        /*02d4*/ 	.word	0x00000cd0
        /*02d8*/ 	.word	0x000000ff
        /*02dc*/ 	.word	0x000000f8
        /*02e0*/ 	.short	0x0100
        /*02e2*/ 	.byte	0x05
	.zero		1


	//   ....[32]....
        /*02e4*/ 	.word	0x000015a0
        /*02e8*/ 	.word	0x00000003
        /*02ec*/ 	.word	0x000000f0
        /*02f0*/ 	.short	0x010a
        /*02f2*/ 	.byte	0xff
	.zero		1


	//   ....[33]....
        /*02f4*/ 	.word	0x000015d0
        /*02f8*/ 	.word	0x00000003
        /*02fc*/ 	.word	0x000000e0
        /*0300*/ 	.short	0x0101
        /*0302*/ 	.byte	0xff
	.zero		1


	//   ....[34]....
        /*0304*/ 	.word	0x000016a0
        /*0308*/ 	.word	0x000000ff
        /*030c*/ 	.word	0x00000030
        /*0310*/ 	.short	0x010a
        /*0312*/ 	.byte	0x08
	.zero		1


	//   ....[35]....
        /*0314*/ 	.word	0x00001740
        /*0318*/ 	.word	0x000000ff
        /*031c*/ 	.word	0x00000030
        /*0320*/ 	.short	0x010a
        /*0322*/ 	.byte	0x21
	.zero		1


	//   ....[36]....
        /*0324*/ 	.word	0x00001890
        /*0328*/ 	.word	0x000000ff
        /*032c*/ 	.word	0x00000030
        /*0330*/ 	.short	0x010a
        /*0332*/ 	.byte	0x08
	.zero		1


	//   ....[37]....
        /*0334*/ 	.word	0x000019a0
        /*0338*/ 	.word	0x000000ff
        /*033c*/ 	.word	0x00000078
        /*0340*/ 	.short	0x0101
        /*0342*/ 	.byte	0x04
	.zero		1


	//   ....[38]....
        /*0344*/ 	.word	0x000019c0
        /*0348*/ 	.word	0x000000ff
        /*034c*/ 	.word	0x00000030
        /*0350*/ 	.short	0x010a
        /*0352*/ 	.byte	0x08
	.zero		1


	//   ....[39]....
        /*0354*/ 	.word	0x00001a40
        /*0358*/ 	.word	0x000000ff
        /*035c*/ 	.word	0x00000030
        /*0360*/ 	.short	0x010a
        /*0362*/ 	.byte	0x11
	.zero		1


	//   ....[40]....
        /*0364*/ 	.word	0x00001b90
        /*0368*/ 	.word	0x000000ff
        /*036c*/ 	.word	0x00000030
        /*0370*/ 	.short	0x010a
        /*0372*/ 	.byte	0x08
	.zero		1


	//   ....[41]....
        /*0374*/ 	.word	0x00001cd0
        /*0378*/ 	.word	0x00000002
        /*037c*/ 	.word	0x00000080
        /*0380*/ 	.short	0x010a
        /*0382*/ 	.byte	0xff
	.zero		1


	//   ....[42]....
        /*0384*/ 	.word	0x00001d90
        /*0388*/ 	.word	0x00000002
        /*038c*/ 	.word	0x00000000
        /*0390*/ 	.short	0x0101
        /*0392*/ 	.byte	0xff
	.zero		1


	//   ....[43]....
        /*0394*/ 	.word	0x000022f0
        /*0398*/ 	.word	0x000000ff
        /*039c*/ 	.word	0x00000000
        /*03a0*/ 	.short	0x010a
        /*03a2*/ 	.byte	0x05
	.zero		1


	//   ....[44]....
        /*03a4*/ 	.word	0x00002380
        /*03a8*/ 	.word	0x000000ff
        /*03ac*/ 	.word	0x00000000
        /*03b0*/ 	.short	0x010a
        /*03b2*/ 	.byte	0x05
	.zero		1


	//   ....[45]....
        /*03b4*/ 	.word	0x00002410
        /*03b8*/ 	.word	0x000000ff
        /*03bc*/ 	.word	0x00000000
        /*03c0*/ 	.short	0x010a
        /*03c2*/ 	.byte	0x05
	.zero		1


	//   ....[46]....
        /*03c4*/ 	.word	0x000024a0
        /*03c8*/ 	.word	0x000000ff
        /*03cc*/ 	.word	0x00000000
        /*03d0*/ 	.short	0x010a
        /*03d2*/ 	.byte	0x05
	.zero		1


	//   ....[47]....
        /*03d4*/ 	.word	0x00002530
        /*03d8*/ 	.word	0x000000ff
        /*03dc*/ 	.word	0x00000000
        /*03e0*/ 	.short	0x010a
        /*03e2*/ 	.byte	0x05
	.zero		1


	//   ....[48]....
        /*03e4*/ 	.word	0x000025d0
        /*03e8*/ 	.word	0x00000000
        /*03ec*/ 	.word	0x00000000
        /*03f0*/ 	.short	0x010a
        /*03f2*/ 	.byte	0xff
	.zero		1


	//   ....[49]....
        /*03f4*/ 	.word	0x000026f0
        /*03f8*/ 	.word	0x00000000
        /*03fc*/ 	.word	0x000000e0
        /*0400*/ 	.short	0x010a
        /*0402*/ 	.byte	0xff
	.zero		1


	//   ....[50]....
        /*0404*/ 	.word	0x00002750
        /*0408*/ 	.word	0x00000004
        /*040c*/ 	.word	0x00000000
        /*0410*/ 	.short	0x0101
        /*0412*/ 	.byte	0xff
	.zero		1


	//   ....[51]....
        /*0414*/ 	.word	0x00002770
        /*0418*/ 	.word	0x000000ff
        /*041c*/ 	.word	0x00000090
        /*0420*/ 	.short	0x010a
        /*0422*/ 	.byte	0x05
	.zero		1


	//   ....[52]....
        /*0424*/ 	.word	0x00002890
        /*0428*/ 	.word	0x00000000
        /*042c*/ 	.word	0x00000080
        /*0430*/ 	.short	0x010a
        /*0432*/ 	.byte	0xff
	.zero		1


	//   ....[53]....
        /*0434*/ 	.word	0x000029a0
        /*0438*/ 	.word	0x00000000
        /*043c*/ 	.word	0x00000000
        /*0440*/ 	.short	0x0101
        /*0442*/ 	.byte	0xff
	.zero		1


	//   ....[54]....
        /*0444*/ 	.word	0x00002a30
        /*0448*/ 	.word	0x000000ff
        /*044c*/ 	.word	0x00000090
        /*0450*/ 	.short	0x0106
        /*0452*/ 	.byte	0x05
	.zero		1


	//   ....[55]....
        /*0454*/ 	.word	0x00002a50
        /*0458*/ 	.word	0x000000ff
        /*045c*/ 	.word	0x00000090
        /*0460*/ 	.short	0x010a
        /*0462*/ 	.byte	0x05
	.zero		1


	//   ....[56]....
        /*0464*/ 	.word	0x00002ae0
        /*0468*/ 	.word	0x000000ff
        /*046c*/ 	.word	0x00000090
        /*0470*/ 	.short	0x0106
        /*0472*/ 	.byte	0x04
	.zero		1


	//   ....[57]....
        /*0474*/ 	.word	0x00002b20
        /*0478*/ 	.word	0x00000000
        /*047c*/ 	.word	0x00000090
        /*0480*/ 	.short	0x010a
        /*0482*/ 	.byte	0xff
	.zero		1


	//   ....[58]....
        /*0484*/ 	.word	0x00003020
        /*0488*/ 	.word	0x00000000
        /*048c*/ 	.word	0x00000080
        /*0490*/ 	.short	0x010a
        /*0492*/ 	.byte	0xff
	.zero		1


	//   ....[59]....
        /*0494*/ 	.word	0x00003130
        /*0498*/ 	.word	0x00000003
        /*049c*/ 	.word	0x00000000
        /*04a0*/ 	.short	0x0101
        /*04a2*/ 	.byte	0xff
	.zero		1


	//   ....[60]....
        /*04a4*/ 	.word	0x00003140
        /*04a8*/ 	.word	0x000000ff
        /*04ac*/ 	.word	0x00000000
        /*04b0*/ 	.short	0x010a
        /*04b2*/ 	.byte	0x04
	.zero		1


	//   ....[61]....
        /*04b4*/ 	.word	0x00003160
        /*04b8*/ 	.word	0x000000ff
        /*04bc*/ 	.word	0x000000c0
        /*04c0*/ 	.short	0x010a
        /*04c2*/ 	.byte	0x08
	.zero		1


	//   ....[62]....
        /*04c4*/ 	.word	0x00003230
        /*04c8*/ 	.word	0x000000ff
        /*04cc*/ 	.word	0x00000000
        /*04d0*/ 	.short	0x010a
        /*04d2*/ 	.byte	0x07
	.zero		1


	//   ....[63]....
        /*04d4*/ 	.word	0x00003370
        /*04d8*/ 	.word	0x000000ff
        /*04dc*/ 	.word	0x00000000
        /*04e0*/ 	.short	0x010a
        /*04e2*/ 	.byte	0x04
	.zero		1


	//   ....[64]....
        /*04e4*/ 	.word	0x00003560
        /*04e8*/ 	.word	0x000000ff
        /*04ec*/ 	.word	0x00000000
        /*04f0*/ 	.short	0x010a
        /*04f2*/ 	.byte	0x05
	.zero		1


	//   ....[65]....
        /*04f4*/ 	.word	0x000035f0
        /*04f8*/ 	.word	0x000000ff
        /*04fc*/ 	.word	0x00000000
        /*0500*/ 	.short	0x010a
        /*0502*/ 	.byte	0x05
	.zero		1


	//   ....[66]....
        /*0504*/ 	.word	0x00003680
        /*0508*/ 	.word	0x000000ff
        /*050c*/ 	.word	0x00000000
        /*0510*/ 	.short	0x010a
        /*0512*/ 	.byte	0x05
	.zero		1


	//   ....[67]....
        /*0514*/ 	.word	0x00003710
        /*0518*/ 	.word	0x000000ff
        /*051c*/ 	.word	0x00000000
        /*0520*/ 	.short	0x010a
        /*0522*/ 	.byte	0x07
	.zero		1


	//   ....[68]....
        /*0524*/ 	.word	0x00003b50
        /*0528*/ 	.word	0x00000000
        /*052c*/ 	.word	0x00000080
        /*0530*/ 	.short	0x010a
        /*0532*/ 	.byte	0xff
	.zero		1


	//   ....[69]....
        /*0534*/ 	.word	0x00003c40
        /*0538*/ 	.word	0x00000000
        /*053c*/ 	.word	0x00000000
        /*0540*/ 	.short	0x0101
        /*0542*/ 	.byte	0xff
	.zero		1


	//   ....[70]....
        /*0544*/ 	.word	0x00003f60
        /*0548*/ 	.word	0x000000ff
        /*054c*/ 	.word	0x00000078
        /*0550*/ 	.short	0x010a
        /*0552*/ 	.byte	0x06
	.zero		1


	//   ....[71]....
        /*0554*/ 	.word	0x000040e0
        /*0558*/ 	.word	0x000000ff
        /*055c*/ 	.word	0x00000068
        /*0560*/ 	.short	0x010a
        /*0562*/ 	.byte	0x06
	.zero		1


	//   ....[72]....
        /*0564*/ 	.word	0x00004410
        /*0568*/ 	.word	0x000000ff
        /*056c*/ 	.word	0x00000060
        /*0570*/ 	.short	0x010b
        /*0572*/ 	.byte	0x06
	.zero		1


	//   ....[73]....
        /*0574*/ 	.word	0x00004430
        /*0578*/ 	.word	0x000000ff
        /*057c*/ 	.word	0x00000000
        /*0580*/ 	.short	0x0101
        /*0582*/ 	.byte	0x25
	.zero		1


	//   ....[74]....
        /*0584*/ 	.word	0x00004470
        /*0588*/ 	.word	0x00000000
        /*058c*/ 	.word	0x00000068
        /*0590*/ 	.short	0x010a
        /*0592*/ 	.byte	0xff
	.zero		1


	//   ....[75]....
        /*0594*/ 	.word	0x000047a0
        /*0598*/ 	.word	0x00000000
        /*059c*/ 	.word	0x00000080
        /*05a0*/ 	.short	0x010a
        /*05a2*/ 	.byte	0xff
	.zero		1


	//   ....[76]....
        /*05a4*/ 	.word	0x000048b0
        /*05a8*/ 	.word	0x00000000
        /*05ac*/ 	.word	0x00000000
        /*05b0*/ 	.short	0x0101
        /*05b2*/ 	.byte	0xff
	.zero		1


	//   ....[77]....
        /*05b4*/ 	.word	0x00005250
        /*05b8*/ 	.word	0x000000ff
        /*05bc*/ 	.word	0x00000060
        /*05c0*/ 	.short	0x010a
        /*05c2*/ 	.byte	0x2b
	.zero		1


	//   ....[78]....
        /*05c4*/ 	.word	0x00005260
        /*05c8*/ 	.word	0x0000009c
        /*05cc*/ 	.word	0x000000a0
        /*05d0*/ 	.short	0x010a
        /*05d2*/ 	.byte	0xff
	.zero		1


	//   ....[79]....
        /*05d4*/ 	.word	0x000053f0
        /*05d8*/ 	.word	0x000000ff
        /*05dc*/ 	.word	0x00000060
        /*05e0*/ 	.short	0x010a
        /*05e2*/ 	.byte	0x2b
	.zero		1


	//   ....[80]....
        /*05e4*/ 	.word	0x000054f0
        /*05e8*/ 	.word	0x000000ff
        /*05ec*/ 	.word	0x00000000
        /*05f0*/ 	.short	0x0101
        /*05f2*/ 	.byte	0x04
	.zero		1


	//   ....[81]....
        /*05f4*/ 	.word	0x00005550
        /*05f8*/ 	.word	0x0000009c
        /*05fc*/ 	.word	0x000000a0
        /*0600*/ 	.short	0x010a
        /*0602*/ 	.byte	0xff
	.zero		1


	//   ....[82]....
        /*0604*/ 	.word	0x00005910
        /*0608*/ 	.word	0x000000ff
        /*060c*/ 	.word	0x00000000
        /*0610*/ 	.short	0x0101
        /*0612*/ 	.byte	0x05
	.zero		1


	//   ....[83]....
        /*0614*/ 	.word	0x000069c0
        /*0618*/ 	.word	0x00000003
        /*061c*/ 	.word	0x000000f0
        /*0620*/ 	.short	0x010a
        /*0622*/ 	.byte	0xff
	.zero		1


	//   ....[84]....
        /*0624*/ 	.word	0x00006a20
        /*0628*/ 	.word	0x00000002
        /*062c*/ 	.word	0x00000030
        /*0630*/ 	.short	0x010a
        /*0632*/ 	.byte	0xff
	.zero		1


	//   ....[85]....
        /*0634*/ 	.word	0x00006a80
        /*0638*/ 	.word	0x00000002
        /*063c*/ 	.word	0x00000030
        /*0640*/ 	.short	0x010a
        /*0642*/ 	.byte	0xff
	.zero		1


	//   ....[86]....
        /*0644*/ 	.word	0x00006ad0
        /*0648*/ 	.word	0x00000002
        /*064c*/ 	.word	0x00000080
        /*0650*/ 	.short	0x010a
        /*0652*/ 	.byte	0xff
	.zero		1


	//   ....[87]....
        /*0654*/ 	.word	0x00006b30
        /*0658*/ 	.word	0x00000000
        /*065c*/ 	.word	0x00000000
        /*0660*/ 	.short	0x010a
        /*0662*/ 	.byte	0xff
	.zero		1


	//   ....[88]....
        /*0664*/ 	.word	0x00006b90
        /*0668*/ 	.word	0x00000000
        /*066c*/ 	.word	0x00000000
        /*0670*/ 	.short	0x010a
        /*0672*/ 	.byte	0xff
	.zero		1


	//   ....[89]....
        /*0674*/ 	.word	0x00006bf0
        /*0678*/ 	.word	0x00000000
        /*067c*/ 	.word	0x00000000
        /*0680*/ 	.short	0x010a
        /*0682*/ 	.byte	0xff
	.zero		1


	//   ....[90]....
        /*0684*/ 	.word	0x00006c50
        /*0688*/ 	.word	0x00000000
        /*068c*/ 	.word	0x00000000
        /*0690*/ 	.short	0x010a
        /*0692*/ 	.byte	0xff
	.zero		1


	//   ....[91]....
        /*0694*/ 	.word	0x00006cb0
        /*0698*/ 	.word	0x00000000
        /*069c*/ 	.word	0x00000000
        /*06a0*/ 	.short	0x010a
        /*06a2*/ 	.byte	0xff
	.zero		1


	//   ....[92]....
        /*06a4*/ 	.word	0x00006d00
        /*06a8*/ 	.word	0x00000000
        /*06ac*/ 	.word	0x000000e0
        /*06b0*/ 	.short	0x010a
        /*06b2*/ 	.byte	0xff
	.zero		1


	//   ....[93]....
        /*06b4*/ 	.word	0x00006d60
        /*06b8*/ 	.word	0x00000000
        /*06bc*/ 	.word	0x00000090
        /*06c0*/ 	.short	0x010a
        /*06c2*/ 	.byte	0xff
	.zero		1


	//   ....[94]....
        /*06c4*/ 	.word	0x00006db0
        /*06c8*/ 	.word	0x00000000
        /*06cc*/ 	.word	0x00000080
        /*06d0*/ 	.short	0x010a
        /*06d2*/ 	.byte	0xff
	.zero		1


	//   ....[95]....
        /*06d4*/ 	.word	0x00006e10
        /*06d8*/ 	.word	0x00000000
        /*06dc*/ 	.word	0x00000090
        /*06e0*/ 	.short	0x010a
        /*06e2*/ 	.byte	0xff
	.zero		1


	//   ....[96]....
        /*06e4*/ 	.word	0x00006e60
        /*06e8*/ 	.word	0x00000000
        /*06ec*/ 	.word	0x00000080
        /*06f0*/ 	.short	0x010a
        /*06f2*/ 	.byte	0xff
	.zero		1


	//   ....[97]....
        /*06f4*/ 	.word	0x00006ec0
        /*06f8*/ 	.word	0x00000003
        /*06fc*/ 	.word	0x000000c0
        /*0700*/ 	.short	0x010a
        /*0702*/ 	.byte	0xff
	.zero		1


	//   ....[98]....
        /*0704*/ 	.word	0x00006f20
        /*0708*/ 	.word	0x00000000
        /*070c*/ 	.word	0x00000000
        /*0710*/ 	.short	0x010a
        /*0712*/ 	.byte	0xff
	.zero		1


	//   ....[99]....
        /*0714*/ 	.word	0x00006f80
        /*0718*/ 	.word	0x00000000
        /*071c*/ 	.word	0x00000000
        /*0720*/ 	.short	0x010a
        /*0722*/ 	.byte	0xff
	.zero		1


	//   ....[100]....
        /*0724*/ 	.word	0x00006fe0
        /*0728*/ 	.word	0x00000000
        /*072c*/ 	.word	0x00000000
        /*0730*/ 	.short	0x010a
        /*0732*/ 	.byte	0xff
	.zero		1


	//   ....[101]....
        /*0734*/ 	.word	0x00007040
        /*0738*/ 	.word	0x00000000
        /*073c*/ 	.word	0x00000000
        /*0740*/ 	.short	0x010a
        /*0742*/ 	.byte	0xff
	.zero		1


	//   ....[102]....
        /*0744*/ 	.word	0x000070a0
        /*0748*/ 	.word	0x00000000
        /*074c*/ 	.word	0x00000000
        /*0750*/ 	.short	0x010a
        /*0752*/ 	.byte	0xff
	.zero		1


	//   ....[103]....
        /*0754*/ 	.word	0x000070f0
        /*0758*/ 	.word	0x00000000
        /*075c*/ 	.word	0x00000080
        /*0760*/ 	.short	0x010a
        /*0762*/ 	.byte	0xff
	.zero		1


	//   ....[104]....
        /*0764*/ 	.word	0x00007150
        /*0768*/ 	.word	0x00000000
        /*076c*/ 	.word	0x00000078
        /*0770*/ 	.short	0x010a
        /*0772*/ 	.byte	0xff
	.zero		1


	//   ....[105]....
        /*0774*/ 	.word	0x000071b0
        /*0778*/ 	.word	0x00000003
        /*077c*/ 	.word	0x00000068
        /*0780*/ 	.short	0x010a
        /*0782*/ 	.byte	0xff
	.zero		1


	//   ....[106]....
        /*0784*/ 	.word	0x00007200
        /*0788*/ 	.word	0x00000000
        /*078c*/ 	.word	0x00000080
        /*0790*/ 	.short	0x010a
        /*0792*/ 	.byte	0xff
	.zero		1


	//   ....[107]....
        /*0794*/ 	.word	0x00007260
        /*0798*/ 	.word	0x00000000
        /*079c*/ 	.word	0x00000060
        /*07a0*/ 	.short	0x010a
        /*07a2*/ 	.byte	0xff
	.zero		1


	//   ....[108]....
        /*07a4*/ 	.word	0x000072b0
        /*07a8*/ 	.word	0x0000009c
        /*07ac*/ 	.word	0x000000a0
        /*07b0*/ 	.short	0x010a
        /*07b2*/ 	.byte	0xff
	.zero		1


	//----- nvinfo : EIATTR_NUM_MBARRIERS
	.align		4
.L_47:
        /*07b4*/ 	.byte	0x03, 0x38
        /*07b6*/ 	.short	0x0020


	//----- nvinfo : EIATTR_EXIT_INSTR_OFFSETS
	.align		4
        /*07b8*/ 	.byte	0x04, 0x1c
        /*07ba*/ 	.short	(.L_49 - .L_48)


	//   ....[0]....
.L_48:
        /*07bc*/ 	.word	0x00002600


	//   ....[1]....
        /*07c0*/ 	.word	0x00002af0


	//   ....[2]....
        /*07c4*/ 	.word	0x00002b50


	//   ....[3]....
        /*07c8*/ 	.word	0x00003970


	//   ....[4]....
        /*07cc*/ 	.word	0x000044a0


	//   ....[5]....
        /*07d0*/ 	.word	0x000044e0


	//   ....[6]....
        /*07d4*/ 	.word	0x000069b0


	//----- nvinfo : EIATTR_MAX_THREADS
	.align		4
.L_49:
        /*07d8*/ 	.byte	0x04, 0x05
        /*07da*/ 	.short	(.L_51 - .L_50)
.L_50:
        /*07dc*/ 	.word	0x00000100
        /*07e0*/ 	.word	0x00000001
        /*07e4*/ 	.word	0x00000001


	//----- nvinfo : EIATTR_CRS_STACK_SIZE
	.align		4
.L_51:
        /*07e8*/ 	.byte	0x04, 0x1e
        /*07ea*/ 	.short	(.L_53 - .L_52)
.L_52:
        /*07ec*/ 	.word	0x00000000


	//----- nvinfo : EIATTR_CBANK_PARAM_SIZE
	.align		4
.L_53:
        /*07f0*/ 	.byte	0x03, 0x19
        /*07f2*/ 	.short	0x0800


	//----- nvinfo : EIATTR_PARAM_CBANK
	.align		4
        /*07f4*/ 	.byte	0x04, 0x0a
        /*07f6*/ 	.short	(.L_55 - .L_54)
	.align		4
.L_54:
        /*07f8*/ 	.word	index@(.nv.constant0._ZN7cutlass13device_kernelINS_4gemm6kernel13GemmUniversalIN4cute5tupleIJiiiiEEENS1_10collective13CollectiveMmaINS1_35MainloopSm100TmaUmmaWarpSpecializedILi6ELi2ELi4ENS5_IJNS4_1CILi1EEESB_SB_EEEEENS5_IJNSA_ILi128EEENSA_ILi64EEESF_EEENS_12float_e5m2_tENS5_IJlSB_lEEESH_SI_NS4_8TiledMMAINS4_8MMA_AtomIJNS4_10MMA_TraitsINS4_19SM100_MMA_F8F6F4_SSEJSH_SH_fSE_SF_NS4_17integral_constantINS4_4UMMA5MajorELSP_0EEESQ_NSN_INSO_7ScaleInELSR_0EEESS_EEEEEENS4_6LayoutISC_NS5_IJNSA_ILi0EEESW_SW_EEEEENS5_IJNS4_10UnderscoreESZ_SZ_EEEEENS4_13SM90_TMA_LOADENS4_14ComposedLayoutINS4_7SwizzleILi2ELi4ELi3EEENS4_18smem_ptr_flag_bitsILi8EEENSV_INS5_IJNSA_ILi8EEESF_EEENS5_IJSF_SB_EEEEEEEvNS4_8identityES12_S1C_vS1D_EENS_8epilogue10collective18CollectiveEpilogueINS1F_23Sm100TmaWarpSpecializedILi1ELi1ELi64ELb0ELb0EEEJSG_NS5_IJNSV_ISE_SB_EENSV_ISF_SB_EEEEESH_SI_SH_SI_NS1F_6fusion15FusionCallbacksIS1J_NS1N_17LinearCombinationISH_fSH_fLNS_15FloatRoundStyleE2EEESG_S1M_JEEENS4_5SM1004TMEM4LOAD26SM100_TMEM_LOAD_32dp32b64xES12_S1C_NS4_39AutoVectorizingCopyWithAssumedAlignmentILi128EEENS4_14SM90_TMA_STOREES1C_S1Y_S1Y_EEEvvEEEEvNT_6ParamsE)
        /*07fc*/ 	.short	0x0380
        /*07fe*/ 	.short	0x0800


	//----- nvinfo : EIATTR_SW_WAR
	.align		4
.L_55:
        /*0800*/ 	.byte	0x04, 0x36
        /*0802*/ 	.short	(.L_57 - .L_56)
.L_56:
        /*0804*/ 	.word	0x00000008
.L_57:


//--------------------- .nv.callgraph             --------------------------
	.section	.nv.callgraph,"",@"SHT_CUDA_CALLGRAPH"
	.align	4
	.sectionentsize	8
	.align		4
        /*0000*/ 	.word	0x00000000
	.align		4
        /*0004*/ 	.word	0xffffffff
	.align		4
        /*0008*/ 	.word	index@(_ZN7cutlass13device_kernelINS_4gemm6kernel13GemmUniversalIN4cute5tupleIJiiiiEEENS1_10collective13CollectiveMmaINS1_35MainloopSm100TmaUmmaWarpSpecializedILi6ELi2ELi4ENS5_IJNS4_1CILi1EEESB_SB_EEEEENS5_IJNSA_ILi128EEENSA_ILi64EEESF_EEENS_12float_e5m2_tENS5_IJlSB_lEEESH_SI_NS4_8TiledMMAINS4_8MMA_AtomIJNS4_10MMA_TraitsINS4_19SM100_MMA_F8F6F4_SSEJSH_SH_fSE_SF_NS4_17integral_constantINS4_4UMMA5MajorELSP_0EEESQ_NSN_INSO_7ScaleInELSR_0EEESS_EEEEEENS4_6LayoutISC_NS5_IJNSA_ILi0EEESW_SW_EEEEENS5_IJNS4_10UnderscoreESZ_SZ_EEEEENS4_13SM90_TMA_LOADENS4_14ComposedLayoutINS4_7SwizzleILi2ELi4ELi3EEENS4_18smem_ptr_flag_bitsILi8EEENSV_INS5_IJNSA_ILi8EEESF_EEENS5_IJSF_SB_EEEEEEEvNS4_8identityES12_S1C_vS1D_EENS_8epilogue10collective18CollectiveEpilogueINS1F_23Sm100TmaWarpSpecializedILi1ELi1ELi64ELb0ELb0EEEJSG_NS5_IJNSV_ISE_SB_EENSV_ISF_SB_EEEEESH_SI_SH_SI_NS1F_6fusion15FusionCallbacksIS1J_NS1N_17LinearCombinationISH_fSH_fLNS_15FloatRoundStyleE2EEESG_S1M_JEEENS4_5SM1004TMEM4LOAD26SM100_TMEM_LOAD_32dp32b64xES12_S1C_NS4_39AutoVectorizingCopyWithAssumedAlignmentILi128EEENS4_14SM90_TMA_STOREES1C_S1Y_S1Y_EEEvvEEEEvNT_6ParamsE)
	.align		4
        /*000c*/ 	.word	index@(__assertfail)
	.align		4
        /*0010*/ 	.word	0x00000000
	.align		4
        /*0014*/ 	.word	0xfffffffe
	.align		4
        /*0018*/ 	.word	0x00000000
	.align		4
        /*001c*/ 	.word	0xfffffffd
	.align		4
        /*0020*/ 	.word	0x00000000
	.align		4
        /*0024*/ 	.word	0xfffffffc


//--------------------- .nv.constant4             --------------------------
	.section	.nv.constant4,"a",@progbits
	.align	8
	.align		8
.nv.constant4:
        /*0000*/ 	.dword	__assertfail
	.align		8
        /*0008*/ 	.dword	__unnamed_1
	.align		8
        /*0010*/ 	.dword	__unnamed_2
	.align		8
        /*0018*/ 	.dword	_ZN40_INTERNAL_bec5e6f2_4_k_cu_e301121a_329234cuda3std3__45__cpo5beginE
	.align		8
        /*0020*/ 	.dword	_ZN40_INTERNAL_bec5e6f2_4_k_cu_e301121a_329234cuda3std3__45__cpo3endE
	.align		8
        /*0028*/ 	.dword	_ZN40_INTERNAL_bec5e6f2_4_k_cu_e301121a_329234cuda3std3__45__cpo6cbeginE
	.align		8
        /*0030*/ 	.dword	_ZN40_INTERNAL_bec5e6f2_4_k_cu_e301121a_329234cuda3std3__45__cpo4cendE
	.align		8
        /*0038*/ 	.dword	_ZN40_INTERNAL_bec5e6f2_4_k_cu_e301121a_329234cuda3std3__442_GLOBAL__N__bec5e6f2_4_k_cu_e301121a_329236ignoreE
	.align		8
        /*0040*/ 	.dword	_ZN40_INTERNAL_bec5e6f2_4_k_cu_e301121a_329234cuda3std3__419piecewise_constructE
	.align		8
        /*0048*/ 	.dword	_ZN40_INTERNAL_bec5e6f2_4_k_cu_e301121a_329234cuda3std3__48in_placeE
	.align		8
        /*0050*/ 	.dword	_ZN40_INTERNAL_bec5e6f2_4_k_cu_e301121a_329234cuda3std6ranges3__45__cpo4swapE
	.align		8
        /*0058*/ 	.dword	_ZN40_INTERNAL_bec5e6f2_4_k_cu_e301121a_329234cuda3std6ranges3__45__cpo9iter_moveE
	.align		8
        /*0060*/ 	.dword	_ZN40_INTERNAL_bec5e6f2_4_k_cu_e301121a_329234cute7productE
	.align		8
        /*0068*/ 	.dword	_ZN40_INTERNAL_bec5e6f2_4_k_cu_e301121a_329234cute1_E
	.align		8
        /*0070*/ 	.dword	$str$25
	.align		8
        /*0078*/ 	.dword	$str$26
	.align		8
        /*0080*/ 	.dword	$str$27
	.align		8
        /*0088*/ 	.dword	$str$28


//--------------------- .text._ZN7cutlass13device_kernelINS_4gemm6kernel13GemmUniversalIN4cute5tupleIJiiiiEEENS1_10collective13CollectiveMmaINS1_35MainloopSm100TmaUmmaWarpSpecializedILi6ELi2ELi4ENS5_IJNS4_1CILi1EEESB_SB_EEEEENS5_IJNSA_ILi128EEENSA_ILi64EEESF_EEENS_12float_e5m2_tENS5_IJlSB_lEEESH_SI_NS4_8TiledMMAINS4_8MMA_AtomIJNS4_10MMA_TraitsINS4_19SM100_MMA_F8F6F4_SSEJSH_SH_fSE_SF_NS4_17integral_constantINS4_4UMMA5MajorELSP_0EEESQ_NSN_INSO_7ScaleInELSR_0EEESS_EEEEEENS4_6LayoutISC_NS5_IJNSA_ILi0EEESW_SW_EEEEENS5_IJNS4_10UnderscoreESZ_SZ_EEEEENS4_13SM90_TMA_LOADENS4_14ComposedLayoutINS4_7SwizzleILi2ELi4ELi3EEENS4_18smem_ptr_flag_bitsILi8EEENSV_INS5_IJNSA_ILi8EEESF_EEENS5_IJSF_SB_EEEEEEEvNS4_8identityES12_S1C_vS1D_EENS_8epilogue10collective18CollectiveEpilogueINS1F_23Sm100TmaWarpSpecializedILi1ELi1ELi64ELb0ELb0EEEJSG_NS5_IJNSV_ISE_SB_EENSV_ISF_SB_EEEEESH_SI_SH_SI_NS1F_6fusion15FusionCallbacksIS1J_NS1N_17LinearCombinationISH_fSH_fLNS_15FloatRoundStyleE2EEESG_S1M_JEEENS4_5SM1004TMEM4LOAD26SM100_TMEM_LOAD_32dp32b64xES12_S1C_NS4_39AutoVectorizingCopyWithAssumedAlignmentILi128EEENS4_14SM90_TMA_STOREES1C_S1Y_S1Y_EEEvvEEEEvNT_6ParamsE --------------------------
	.section	.text._ZN7cutlass13device_kernelINS_4gemm6kernel13GemmUniversalIN4cute5tupleIJiiiiEEENS1_10collective13CollectiveMmaINS1_35MainloopSm100TmaUmmaWarpSpecializedILi6ELi2ELi4ENS5_IJNS4_1CILi1EEESB_SB_EEEEENS5_IJNSA_ILi128EEENSA_ILi64EEESF_EEENS_12float_e5m2_tENS5_IJlSB_lEEESH_SI_NS4_8TiledMMAINS4_8MMA_AtomIJNS4_10MMA_TraitsINS4_19SM100_MMA_F8F6F4_SSEJSH_SH_fSE_SF_NS4_17integral_constantINS4_4UMMA5MajorELSP_0EEESQ_NSN_INSO_7ScaleInELSR_0EEESS_EEEEEENS4_6LayoutISC_NS5_IJNSA_ILi0EEESW_SW_EEEEENS5_IJNS4_10UnderscoreESZ_SZ_EEEEENS4_13SM90_TMA_LOADENS4_14ComposedLayoutINS4_7SwizzleILi2ELi4ELi3EEENS4_18smem_ptr_flag_bitsILi8EEENSV_INS5_IJNSA_ILi8EEESF_EEENS5_IJSF_SB_EEEEEEEvNS4_8identityES12_S1C_vS1D_EENS_8epilogue10collective18CollectiveEpilogueINS1F_23Sm100TmaWarpSpecializedILi1ELi1ELi64ELb0ELb0EEEJSG_NS5_IJNSV_ISE_SB_EENSV_ISF_SB_EEEEESH_SI_SH_SI_NS1F_6fusion15FusionCallbacksIS1J_NS1N_17LinearCombinationISH_fSH_fLNS_15FloatRoundStyleE2EEESG_S1M_JEEENS4_5SM1004TMEM4LOAD26SM100_TMEM_LOAD_32dp32b64xES12_S1C_NS4_39AutoVectorizingCopyWithAssumedAlignmentILi128EEENS4_14SM90_TMA_STOREES1C_S1Y_S1Y_EEEvvEEEEvNT_6ParamsE,"ax",@progbits
	.align	128
.text._ZN7cutlass13device_kernelINS_4gemm6kernel13GemmUniversalIN4cute5tupleIJiiiiEEENS1_10collective13CollectiveMmaINS1_35MainloopSm100TmaUmmaWarpSpecializedILi6ELi2ELi4ENS5_IJNS4_1CILi1EEESB_SB_EEEEENS5_IJNSA_ILi128EEENSA_ILi64EEESF_EEENS_12float_e5m2_tENS5_IJlSB_lEEESH_SI_NS4_8TiledMMAINS4_8MMA_AtomIJNS4_10MMA_TraitsINS4_19SM100_MMA_F8F6F4_SSEJSH_SH_fSE_SF_NS4_17integral_constantINS4_4UMMA5MajorELSP_0EEESQ_NSN_INSO_7ScaleInELSR_0EEESS_EEEEEENS4_6LayoutISC_NS5_IJNSA_ILi0EEESW_SW_EEEEENS5_IJNS4_10UnderscoreESZ_SZ_EEEEENS4_13SM90_TMA_LOADENS4_14ComposedLayoutINS4_7SwizzleILi2ELi4ELi3EEENS4_18smem_ptr_flag_bitsILi8EEENSV_INS5_IJNSA_ILi8EEESF_EEENS5_IJSF_SB_EEEEEEEvNS4_8identityES12_S1C_vS1D_EENS_8epilogue10collective18CollectiveEpilogueINS1F_23Sm100TmaWarpSpecializedILi1ELi1ELi64ELb0ELb0EEEJSG_NS5_IJNSV_ISE_SB_EENSV_ISF_SB_EEEEESH_SI_SH_SI_NS1F_6fusion15FusionCallbacksIS1J_NS1N_17LinearCombinationISH_fSH_fLNS_15FloatRoundStyleE2EEESG_S1M_JEEENS4_5SM1004TMEM4LOAD26SM100_TMEM_LOAD_32dp32b64xES12_S1C_NS4_39AutoVectorizingCopyWithAssumedAlignmentILi128EEENS4_14SM90_TMA_STOREES1C_S1Y_S1Y_EEEvvEEEEvNT_6ParamsE:
        .type           _ZN7cutlass13device_kernelINS_4gemm6kernel13GemmUniversalIN4cute5tupleIJiiiiEEENS1_10collective13CollectiveMmaINS1_35MainloopSm100TmaUmmaWarpSpecializedILi6ELi2ELi4ENS5_IJNS4_1CILi1EEESB_SB_EEEEENS5_IJNSA_ILi128EEENSA_ILi64EEESF_EEENS_12float_e5m2_tENS5_IJlSB_lEEESH_SI_NS4_8TiledMMAINS4_8MMA_AtomIJNS4_10MMA_TraitsINS4_19SM100_MMA_F8F6F4_SSEJSH_SH_fSE_SF_NS4_17integral_constantINS4_4UMMA5MajorELSP_0EEESQ_NSN_INSO_7ScaleInELSR_0EEESS_EEEEEENS4_6LayoutISC_NS5_IJNSA_ILi0EEESW_SW_EEEEENS5_IJNS4_10UnderscoreESZ_SZ_EEEEENS4_13SM90_TMA_LOADENS4_14ComposedLayoutINS4_7SwizzleILi2ELi4ELi3EEENS4_18smem_ptr_flag_bitsILi8EEENSV_INS5_IJNSA_ILi8EEESF_EEENS5_IJSF_SB_EEEEEEEvNS4_8identityES12_S1C_vS1D_EENS_8epilogue10collective18CollectiveEpilogueINS1F_23Sm100TmaWarpSpecializedILi1ELi1ELi64ELb0ELb0EEEJSG_NS5_IJNSV_ISE_SB_EENSV_ISF_SB_EEEEESH_SI_SH_SI_NS1F_6fusion15FusionCallbacksIS1J_NS1N_17LinearCombinationISH_fSH_fLNS_15FloatRoundStyleE2EEESG_S1M_JEEENS4_5SM1004TMEM4LOAD26SM100_TMEM_LOAD_32dp32b64xES12_S1C_NS4_39AutoVectorizingCopyWithAssumedAlignmentILi128EEENS4_14SM90_TMA_STOREES1C_S1Y_S1Y_EEEvvEEEEvNT_6ParamsE,@function
        .size           _ZN7cutlass13device_kernelINS_4gemm6kernel13GemmUniversalIN4cute5tupleIJiiiiEEENS1_10collective13CollectiveMmaINS1_35MainloopSm100TmaUmmaWarpSpecializedILi6ELi2ELi4ENS5_IJNS4_1CILi1EEESB_SB_EEEEENS5_IJNSA_ILi128EEENSA_ILi64EEESF_EEENS_12float_e5m2_tENS5_IJlSB_lEEESH_SI_NS4_8TiledMMAINS4_8MMA_AtomIJNS4_10MMA_TraitsINS4_19SM100_MMA_F8F6F4_SSEJSH_SH_fSE_SF_NS4_17integral_constantINS4_4UMMA5MajorELSP_0EEESQ_NSN_INSO_7ScaleInELSR_0EEESS_EEEEEENS4_6LayoutISC_NS5_IJNSA_ILi0EEESW_SW_EEEEENS5_IJNS4_10UnderscoreESZ_SZ_EEEEENS4_13SM90_TMA_LOADENS4_14ComposedLayoutINS4_7SwizzleILi2ELi4ELi3EEENS4_18smem_ptr_flag_bitsILi8EEENSV_INS5_IJNSA_ILi8EEESF_EEENS5_IJSF_SB_EEEEEEEvNS4_8identityES12_S1C_vS1D_EENS_8epilogue10collective18CollectiveEpilogueINS1F_23Sm100TmaWarpSpecializedILi1ELi1ELi64ELb0ELb0EEEJSG_NS5_IJNSV_ISE_SB_EENSV_ISF_SB_EEEEESH_SI_SH_SI_NS1F_6fusion15FusionCallbacksIS1J_NS1N_17LinearCombinationISH_fSH_fLNS_15FloatRoundStyleE2EEESG_S1M_JEEENS4_5SM1004TMEM4LOAD26SM100_TMEM_LOAD_32dp32b64xES12_S1C_NS4_39AutoVectorizingCopyWithAssumedAlignmentILi128EEENS4_14SM90_TMA_STOREES1C_S1Y_S1Y_EEEvvEEEEvNT_6ParamsE,(.L_x_134 - _ZN7cutlass13device_kernelINS_4gemm6kernel13GemmUniversalIN4cute5tupleIJiiiiEEENS1_10collective13CollectiveMmaINS1_35MainloopSm100TmaUmmaWarpSpecializedILi6ELi2ELi4ENS5_IJNS4_1CILi1EEESB_SB_EEEEENS5_IJNSA_ILi128EEENSA_ILi64EEESF_EEENS_12float_e5m2_tENS5_IJlSB_lEEESH_SI_NS4_8TiledMMAINS4_8MMA_AtomIJNS4_10MMA_TraitsINS4_19SM100_MMA_F8F6F4_SSEJSH_SH_fSE_SF_NS4_17integral_constantINS4_4UMMA5MajorELSP_0EEESQ_NSN_INSO_7ScaleInELSR_0EEESS_EEEEEENS4_6LayoutISC_NS5_IJNSA_ILi0EEESW_SW_EEEEENS5_IJNS4_10UnderscoreESZ_SZ_EEEEENS4_13SM90_TMA_LOADENS4_14ComposedLayoutINS4_7SwizzleILi2ELi4ELi3EEENS4_18smem_ptr_flag_bitsILi8EEENSV_INS5_IJNSA_ILi8EEESF_EEENS5_IJSF_SB_EEEEEEEvNS4_8identityES12_S1C_vS1D_EENS_8epilogue10collective18CollectiveEpilogueINS1F_23Sm100TmaWarpSpecializedILi1ELi1ELi64ELb0ELb0EEEJSG_NS5_IJNSV_ISE_SB_EENSV_ISF_SB_EEEEESH_SI_SH_SI_NS1F_6fusion15FusionCallbacksIS1J_NS1N_17LinearCombinationISH_fSH_fLNS_15FloatRoundStyleE2EEESG_S1M_JEEENS4_5SM1004TMEM4LOAD26SM100_TMEM_LOAD_32dp32b64xES12_S1C_NS4_39AutoVectorizingCopyWithAssumedAlignmentILi128EEENS4_14SM90_TMA_STOREES1C_S1Y_S1Y_EEEvvEEEEvNT_6ParamsE)
        .other          _ZN7cutlass13device_kernelINS_4gemm6kernel13GemmUniversalIN4cute5tupleIJiiiiEEENS1_10collective13CollectiveMmaINS1_35MainloopSm100TmaUmmaWarpSpecializedILi6ELi2ELi4ENS5_IJNS4_1CILi1EEESB_SB_EEEEENS5_IJNSA_ILi128EEENSA_ILi64EEESF_EEENS_12float_e5m2_tENS5_IJlSB_lEEESH_SI_NS4_8TiledMMAINS4_8MMA_AtomIJNS4_10MMA_TraitsINS4_19SM100_MMA_F8F6F4_SSEJSH_SH_fSE_SF_NS4_17integral_constantINS4_4UMMA5MajorELSP_0EEESQ_NSN_INSO_7ScaleInELSR_0EEESS_EEEEEENS4_6LayoutISC_NS5_IJNSA_ILi0EEESW_SW_EEEEENS5_IJNS4_10UnderscoreESZ_SZ_EEEEENS4_13SM90_TMA_LOADENS4_14ComposedLayoutINS4_7SwizzleILi2ELi4ELi3EEENS4_18smem_ptr_flag_bitsILi8EEENSV_INS5_IJNSA_ILi8EEESF_EEENS5_IJSF_SB_EEEEEEEvNS4_8identityES12_S1C_vS1D_EENS_8epilogue10collective18CollectiveEpilogueINS1F_23Sm100TmaWarpSpecializedILi1ELi1ELi64ELb0ELb0EEEJSG_NS5_IJNSV_ISE_SB_EENSV_ISF_SB_EEEEESH_SI_SH_SI_NS1F_6fusion15FusionCallbacksIS1J_NS1N_17LinearCombinationISH_fSH_fLNS_15FloatRoundStyleE2EEESG_S1M_JEEENS4_5SM1004TMEM4LOAD26SM100_TMEM_LOAD_32dp32b64xES12_S1C_NS4_39AutoVectorizingCopyWithAssumedAlignmentILi128EEENS4_14SM90_TMA_STOREES1C_S1Y_S1Y_EEEvvEEEEvNT_6ParamsE,@"STO_CUDA_ENTRY STV_DEFAULT"
_ZN7cutlass13device_kernelINS_4gemm6kernel13GemmUniversalIN4cute5tupleIJiiiiEEENS1_10collective13CollectiveMmaINS1_35MainloopSm100TmaUmmaWarpSpecializedILi6ELi2ELi4ENS5_IJNS4_1CILi1EEESB_SB_EEEEENS5_IJNSA_ILi128EEENSA_ILi64EEESF_EEENS_12float_e5m2_tENS5_IJlSB_lEEESH_SI_NS4_8TiledMMAINS4_8MMA_AtomIJNS4_10MMA_TraitsINS4_19SM100_MMA_F8F6F4_SSEJSH_SH_fSE_SF_NS4_17integral_constantINS4_4UMMA5MajorELSP_0EEESQ_NSN_INSO_7ScaleInELSR_0EEESS_EEEEEENS4_6LayoutISC_NS5_IJNSA_ILi0EEESW_SW_EEEEENS5_IJNS4_10UnderscoreESZ_SZ_EEEEENS4_13SM90_TMA_LOADENS4_14ComposedLayoutINS4_7SwizzleILi2ELi4ELi3EEENS4_18smem_ptr_flag_bitsILi8EEENSV_INS5_IJNSA_ILi8EEESF_EEENS5_IJSF_SB_EEEEEEEvNS4_8identityES12_S1C_vS1D_EENS_8epilogue10collective18CollectiveEpilogueINS1F_23Sm100TmaWarpSpecializedILi1ELi1ELi64ELb0ELb0EEEJSG_NS5_IJNSV_ISE_SB_EENSV_ISF_SB_EEEEESH_SI_SH_SI_NS1F_6fusion15FusionCallbacksIS1J_NS1N_17LinearCombinationISH_fSH_fLNS_15FloatRoundStyleE2EEESG_S1M_JEEENS4_5SM1004TMEM4LOAD26SM100_TMEM_LOAD_32dp32b64xES12_S1C_NS4_39AutoVectorizingCopyWithAssumedAlignmentILi128EEENS4_14SM90_TMA_STOREES1C_S1Y_S1Y_EEEvvEEEEvNT_6ParamsE:
[----:B------:R-:W1:Y:S01]  /*0000*/  LDC R1, c[0x0][0x37c] ;  /* 0x0000df00ff017b82 */ /* 0x000e620000000800 */
[----:B------:R-:W2:Y:S01]  /*0010*/  S2R R166, SR_TID.X ;  /* 0x0000000000a67919 */ /* 0x000ea20000002100 */
[----:B------:R-:W3:Y:S01]  /*0020*/  LDCU.64 UR4, c[0x0][0x890] ;  /* 0x00011200ff0477ac */ /* 0x000ee20008000a00 */
[----:B------:R-:W-:Y:S02]  /*0030*/  PRMT R164, RZ, 0x7610, R164 ;  /* 0x00007610ffa47816 */ /* 0x000fe400000000a4 */
[----:B------:R-:W-:Y:S01]  /*0040*/  ELECT P5, URZ, PT ;  /* 0x0000000000ff782f */ /* 0x000fe200038a0000 */
[----:B------:R-:W4:Y:S01]  /*0050*/  LDCU.64 UR40, c[0x0][0x358] ;  /* 0x00006b00ff2877ac */ /* 0x000f220008000a00 */
[----:B---3--:R-:W-:-:S04]  /*0060*/  UISETP.NE.U32.AND UP0, UPT, UR4, URZ, UPT ;  /* 0x000000ff0400728c */ /* 0x008fc8000bf05070 */
[----:B------:R-:W-:Y:S01]  /*0070*/  UISETP.NE.AND.EX UP0, UPT, UR5, URZ, UPT, UP0 ;  /* 0x000000ff0500728c */ /* 0x000fe2000bf05300 */
[----:B--2---:R-:W-:-:S05]  /*0080*/  SHF.R.U32.HI R169, RZ, 0x5, R166 ;  /* 0x00000005ffa97819 */ /* 0x004fca00000116a6 */
[----:B------:R-:W2:Y:S02]  /*0090*/  SHFL.IDX PT, R0, R169, RZ, 0x1f ;  /* 0x00001fffa9007589 */ /* 0x000ea400000e0000 */
[----:B--2---:R-:W-:Y:S01]  /*00a0*/  R2UR UR8, R0 ;  /* 0x00000000000872ca */ /* 0x004fe200000e0000 */
[----:B-1--4-:R-:W-:-:S14]  /*00b0*/  BRA.U UP0, `(.L_x_0) ;  /* 0x00000001002c7547 */ /* 0x012fdc000b800000 */
[----:B------:R-:W1:Y:S02]  /*00c0*/  LDCU.64 UR6, c[0x0][0x888] ;  /* 0x00011100ff0677ac */ /* 0x000e640008000a00 */
[----:B-1----:R-:W-:-:S04]  /*00d0*/  UISETP.NE.U32.AND UP0, UPT, UR6, URZ, UPT ;  /* 0x000000ff0600728c */ /* 0x002fc8000bf05070 */
[----:B------:R-:W-:-:S09]  /*00e0*/  UISETP.NE.AND.EX UP0, UPT, UR7, URZ, UPT, UP0 ;  /* 0x000000ff0700728c */ /* 0x000fd2000bf05300 */
[----:B------:R-:W-:Y:S05]  /*00f0*/  BRA.U !UP0, `(.L_x_1) ;  /* 0x0000000108107547 */ /* 0x000fea000b800000 */
[----:B------:R-:W1:Y:S02]  /*0100*/  LDC.64 R2, c[0x0][0x888] ;  /* 0x00022200ff027b82 */ /* 0x000e640000000a00 */
[----:B-1----:R1:W5:Y:S01]  /*0110*/  LDG.E R81, desc[UR40][R2.64] ;  /* 0x0000002802517981 */ /* 0x002362000c1e1900 */
[----:B------:R-:W-:Y:S01]  /*0120*/  HFMA2 R164, -RZ, RZ, 0, 5.9604644775390625e-08 ;  /* 0x00000001ffa47431 */ /* 0x000fe200000001ff */
[----:B------:R-:W-:Y:S05]  /*0130*/  BRA `(.L_x_0) ;  /* 0x00000000000c7947 */ /* 0x000fea0003800000 */
.L_x_1:
[----:B------:R-:W1:Y:S01]  /*0140*/  LDCU UR6, c[0x0][0x880] ;  /* 0x00011000ff0677ac */ /* 0x000e620008000800 */
[----:B------:R-:W-:Y:S01]  /*0150*/  HFMA2 R164, -RZ, RZ, 0, 5.9604644775390625e-08 ;  /* 0x00000001ffa47431 */ /* 0x000fe200000001ff */
[----:B-1----:R-:W-:-:S07]  /*0160*/  MOV R81, UR6 ;  /* 0x0000000600517c02 */ /* 0x002fce0008000f00 */
.L_x_0:
[----:B------:R-:W2:Y:S02]  /*0170*/  LDCU.64 UR6, c[0x0][0x8b0] ;  /* 0x00011600ff0677ac */ /* 0x000ea40008000a00 */
[----:B--2---:R-:W-:-:S04]  /*0180*/  UISETP.NE.U32.AND UP0, UPT, UR6, URZ, UPT ;  /* 0x000000ff0600728c */ /* 0x004fc8000bf05070 */
[----:B------:R-:W-:-:S09]  /*0190*/  UISETP.NE.AND.EX UP0, UPT, UR7, URZ, UPT, UP0 ;  /* 0x000000ff0700728c */ /* 0x000fd2000bf05300 */
[----:B------:R-:W-:Y:S05]  /*01a0*/  BRA.U UP0, `(.L_x_2) ;  /* 0x0000000100247547 */ /* 0x000fea000b800000 */
[----:B------:R-:W2:Y:S02]  /*01b0*/  LDCU.64 UR6, c[0x0][0x8a8] ;  /* 0x00011500ff0677ac */ /* 0x000ea40008000a00 */
[----:B--2---:R-:W-:-:S04]  /*01c0*/  UISETP.NE.U32.AND UP0, UPT, UR6, URZ, UPT ;  /* 0x000000ff0600728c */ /* 0x004fc8000bf05070 */
[----:B------:R-:W-:-:S09]  /*01d0*/  UISETP.NE.AND.EX UP0, UPT, UR7, URZ, UPT, UP0 ;  /* 0x000000ff0700728c */ /* 0x000fd2000bf05300 */
[----:B------:R-:W-:Y:S05]  /*01e0*/  BRA.U !UP0, `(.L_x_3) ;  /* 0x00000001080c7547 */ /* 0x000fea000b800000 */
[----:B------:R-:W2:Y:S02]  /*01f0*/  LDC.64 R78, c[0x0][0x8a8] ;  /* 0x00022a00ff4e7b82 */ /* 0x000ea40000000a00 */
[----:B--2---:R2:W5:Y:S01]  /*0200*/  LDG.E R78, desc[UR40][R78.64] ;  /* 0x000000284e4e7981 */ /* 0x004562000c1e1900 */
[----:B------:R-:W-:Y:S05]  /*0210*/  BRA `(.L_x_2) ;  /* 0x0000000000087947 */ /* 0x000fea0003800000 */
.L_x_3:
[----:B------:R-:W2:Y:S02]  /*0220*/  LDCU UR6, c[0x0][0x8a0] ;  /* 0x00011400ff0677ac */ /* 0x000ea40008000800 */
[----:B--2---:R-:W-:Y:S02]  /*0230*/  MOV R78, UR6 ;  /* 0x00000006004e7c02 */ /* 0x004fe40008000f00 */
.L_x_2:
[----:B------:R-:W-:Y:S01]  /*0240*/  IMAD.U32 R0, RZ, RZ, UR8 ;  /* 0x00000008ff007e24 */ /* 0x000fe2000f8e00ff */
[----:B------:R-:W-:Y:S04]  /*0250*/  BSSY.RECONVERGENT B0, `(.L_x_4) ;  /* 0x000000c000007945 */ /* 0x000fe80003800200 */
[C---:B------:R-:W-:Y:S02]  /*0260*/  ISETP.NE.OR P1, PT, R0.reuse, 0x1, !P5 ;  /* 0x000000010000780c */ /* 0x040fe40006f25670 */
[----:B------:R-:W-:-:S11]  /*0270*/  ISETP.NE.OR P0, PT, R0, 0x3, !P5 ;  /* 0x000000030000780c */ /* 0x000fd60006f05670 */
[----:B------:R-:W-:Y:S05]  /*0280*/  @P1 BRA `(.L_x_5) ;  /* 0x0000000000201947 */ /* 0x000fea0003800000 */
[----:B------:R-:W3:Y:S02]  /*0290*/  LDCU.64 UR6, c[0x0][0x348] ;  /* 0x00006900ff0677ac */ /* 0x000ee40008000a00 */
[----:B---3--:R-:W-:Y:S02]  /*02a0*/  UIADD3 UR10, UP1, UPT, UR6, 0x80, URZ ;  /* 0x00000080060a7890 */ /* 0x008fe4000ff3e0ff */
[----:B------:R-:W-:Y:S02]  /*02b0*/  UIADD3 UR6, UP0, UPT, UR6, 0x180, URZ ;  /* 0x0000018006067890 */ /* 0x000fe4000ff1e0ff */
[----:B------:R-:W-:Y:S02]  /*02c0*/  UIADD3.X UR11, UPT, UPT, URZ, UR7, URZ, UP1, !UPT ;  /* 0x00000007ff0b7290 */ /* 0x000fe40008ffe4ff */
[----:B------:R-:W-:-:S07]  /*02d0*/  UIADD3.X UR7, UPT, UPT, URZ, UR7, URZ, UP0, !UPT ;  /* 0x00000007ff077290 */ /* 0x000fce00087fe4ff */
[----:B------:R3:W-:Y:S02]  /*02e0*/  UTMACCTL.PF [UR10] ;  /* 0x000000000a0079b9 */ /* 0x0007e40008040000 */
[----:B------:R3:W-:Y:S02]  /*02f0*/  UTMACCTL.PF [UR6] ;  /* 0x00000000060079b9 */ /* 0x0007e40008040000 */
[----:B---3--:R-:W-:Y:S01]  /*0300*/  NOP ;  /* 0x0000000000007918 */ /* 0x008fe20000000000 */
.L_x_5:
[----:B------:R-:W-:Y:S05]  /*0310*/  BSYNC.RECONVERGENT B0 ;  /* 0x0000000000007941 */ /* 0x000fea0003800200 */
.L_x_4:
[----:B------:R-:W-:Y:S04]  /*0320*/  BSSY.RECONVERGENT B0, `(.L_x_6) ;  /* 0x000000a000007945 */ /* 0x000fe80003800200 */
        /* <DEDUP_REMOVED lines=9> */
.L_x_7:
[----:B------:R-:W-:Y:S05]  /*03c0*/  BSYNC.RECONVERGENT B0 ;  /* 0x0000000000007941 */ /* 0x000fea0003800200 */
.L_x_6:
[----:B------:R-:W3:Y:S01]  /*03d0*/  LDCU.64 UR6, c[0x0][0x888] ;  /* 0x00011100ff0677ac */ /* 0x000ee20008000a00 */
[----:B------:R-:W-:Y:S02]  /*03e0*/  UISETP.EQ.U32.AND UP1, UPT, UR4, URZ, UPT ;  /* 0x000000ff0400728c */ /* 0x000fe4000bf22070 */
[----:B------:R-:W-:Y:S02]  /*03f0*/  UPLOP3.LUT UP2, UPT, UPT, UPT, UPT, 0x80, 0x8 ;  /* 0x000000000008789c */ /* 0x000fe40003f4f070 */
[----:B---3--:R-:W-:-:S04]  /*0400*/  UISETP.NE.U32.AND UP0, UPT, UR6, URZ, UPT ;  /* 0x000000ff0600728c */ /* 0x008fc8000bf05070 */
[----:B------:R-:W-:-:S04]  /*0410*/  UISETP.NE.AND.EX UP0, UPT, UR7, URZ, UPT, UP0 ;  /* 0x000000ff0700728c */ /* 0x000fc8000bf05300 */
[----:B------:R-:W-:-:S04]  /*0420*/  UISETP.EQ.OR.EX UP3, UPT, UR5, URZ, !UP0, UP1 ;  /* 0x000000ff0500728c */ /* 0x000fc8000c762710 */
[----:B------:R-:W-:-:S05]  /*0430*/  UP2UR UR44, UPR, URZ, 0x8 ;  /* 0x00000008ff2c7883 */ /* 0x000fca0008000000 */
[----:B------:R-:W-:Y:S07]  /*0440*/  BRA.U !UP3, `(.L_x_8) ;  /* 0x000000010b207547 */ /* 0x000fee000b800000 */
[----:B------:R-:W-:Y:S01]  /*0450*/  UISETP.NE.U32.AND UP2, UPT, UR4, URZ, UPT ;  /* 0x000000ff0400728c */ /* 0x000fe2000bf45070 */
[----:B-----5:R-:W-:Y:S01]  /*0460*/  FSETP.NEU.AND P0, PT, R81, RZ, PT ;  /* 0x000000ff5100720b */ /* 0x020fe20003f0d000 */
[----:B------:R-:W-:Y:S02]  /*0470*/  USEL UR4, URZ, 0xffffffff, UP0 ;  /* 0xffffffffff047887 */ /* 0x000fe40008000000 */
[----:B------:R-:W-:-:S10]  /*0480*/  UISETP.NE.AND.EX UP2, UPT, UR5, URZ, UPT, UP2 ;  /* 0x000000ff0500728c */ /* 0x000fd4000bf45320 */
[----:B------:R-:W-:Y:S01]  /*0490*/  VOTEU.ANY UP1, P0 ;  /* 0x0000000000ff7886 */ /* 0x000fe20000020100 */
[----:B------:R-:W-:-:S04]  /*04a0*/  @!UP2 USEL UR4, URZ, 0xffffffff, UP1 ;  /* 0xffffffffff04a887 */ /* 0x000fc80008800000 */
[----:B------:R-:W-:-:S04]  /*04b0*/  ULOP3.LUT UR4, UR4, 0x1, URZ, 0xc0, !UPT ;  /* 0x0000000104047892 */ /* 0x000fc8000f8ec0ff */
[----:B------:R-:W-:-:S11]  /*04c0*/  UISETP.NE.U32.AND UP2, UPT, UR4, 0x1, UPT ;  /* 0x000000010400788c */ /* 0x000fd6000bf45070 */
.L_x_8:
[----:B-1----:R-:W1:Y:S01]  /*04d0*/  SHFL.IDX PT, R2, R169, RZ, 0x1f ;  /* 0x00001fffa9027589 */ /* 0x002e6200000e0000 */
[----:B------:R-:W-:-:S04]  /*04e0*/  UISETP.NE.AND UP1, UPT, UR8, 0x2, UPT ;  /* 0x000000020800788c */ /* 0x000fc8000bf25270 */
[----:B------:R-:W-:Y:S01]  /*04f0*/  USEL UR13, URZ, 0x1, UP1 ;  /* 0x00000001ff0d7887 */ /* 0x000fe20008800000 */
[----:B-1----:R-:W-:-:S13]  /*0500*/  ISETP.NE.AND P0, PT, R2, RZ, PT ;  /* 0x000000ff0200720c */ /* 0x002fda0003f05270 */
[----:B------:R-:W-:Y:S05]  /*0510*/  @P0 BRA `(.L_x_9) ;  /* 0x0000000000580947 */ /* 0x000fea0003800000 */
[----:B------:R-:W1:Y:S01]  /*0520*/  S2UR UR5, SR_CgaCtaId ;  /* 0x00000000000579c3 */ /* 0x000e620000008800 */
[----:B------:R-:W-:Y:S01]  /*0530*/  UMOV UR6, 0x400 ;  /* 0x0000040000067882 */ /* 0x000fe20000000000 */
[----:B------:R-:W-:Y:S01]  /*0540*/  UMOV UR4, 0x1 ;  /* 0x0000000100047882 */ /* 0x000fe20000000000 */
[----:B------:R-:W-:Y:S01]  /*0550*/  ELECT P0, URZ, PT ;  /* 0x0000000000ff782f */ /* 0x000fe20003800000 */
[----:B-1----:R-:W-:Y:S02]  /*0560*/  ULEA UR5, UR5, UR6, 0x18 ;  /* 0x0000000605057291 */ /* 0x002fe4000f8ec0ff */
[----:B------:R-:W-:-:S04]  /*0570*/  UIADD3 UR6, UPT, UPT, -UR4, 0x100000, URZ ;  /* 0x0010000004067890 */ /* 0x000fc8000fffe1ff */
[----:B------:R-:W-:Y:S02]  /*0580*/  USHF.L.U32 UR7, UR6, 0xb, URZ ;  /* 0x0000000b06077899 */ /* 0x000fe400080006ff */
[----:B------:R-:W-:Y:S01]  /*0590*/  USHF.L.U32 UR6, UR6, 0x1, URZ ;  /* 0x0000000106067899 */ /* 0x000fe200080006ff */
[----:B------:R-:W1:Y:S11]  /*05a0*/  FENCE.VIEW.ASYNC.S ;  /* 0x00000000000073c6 */ /* 0x000e760000000000 */
[----:B-1----:R1:W3:Y:S01]  /*05b0*/  SYNCS.EXCH.64 URZ, [UR5], UR6 ;  /* 0x0000000605ff75b2 */ /* 0x0022e20008000100 */
[----:B------:R1:W4:Y:S01]  /*05c0*/  SYNCS.EXCH.64 URZ, [UR5+0x30], UR6 ;  /* 0x0000300605ff75b2 */ /* 0x0003220008000100 */
[----:B------:R1:W1:Y:S01]  /*05d0*/  SYNCS.EXCH.64 URZ, [UR5+0x8], UR6 ;  /* 0x0000080605ff75b2 */ /* 0x0002620008000100 */
        /* <DEDUP_REMOVED lines=9> */
[----:B------:R-:W-:Y:S01]  /*0670*/  NOP ;  /* 0x0000000000007918 */ /* 0x000fe20000000000 */
.L_x_9:
[----:B------:R-:W2:Y:S01]  /*0680*/  SHFL.IDX PT, R2, R169, RZ, 0x1f ;  /* 0x00001fffa9027589 */ /* 0x000ea200000e0000 */
[----:B------:R-:W-:Y:S01]  /*0690*/  NOP ;  /* 0x0000000000007918 */ /* 0x000fe20000000000 */
[----:B--2---:R-:W-:-:S13]  /*06a0*/  ISETP.NE.AND P0, PT, R2, 0x1, PT ;  /* 0x000000010200780c */ /* 0x004fda0003f05270 */
[----:B------:R-:W-:Y:S05]  /*06b0*/  @P0 BRA `(.L_x_10) ;  /* 0x0000000000400947 */ /* 0x000fea0003800000 */
[----:B-1----:R-:W1:Y:S01]  /*06c0*/  S2UR UR6, SR_CgaCtaId ;  /* 0x00000000000679c3 */ /* 0x002e620000008800 */
[----:B------:R-:W-:Y:S01]  /*06d0*/  UMOV UR7, 0x400 ;  /* 0x0000040000077882 */ /* 0x000fe20000000000 */
[----:B------:R-:W-:Y:S01]  /*06e0*/  UMOV UR5, 0x20 ;  /* 0x0000002000057882 */ /* 0x000fe20000000000 */
[----:B------:R-:W-:Y:S01]  /*06f0*/  UMOV UR4, 0x80 ;  /* 0x0000008000047882 */ /* 0x000fe20000000000 */
[----:B------:R-:W-:-:S04]  /*0700*/  UIADD3 UR10, UPT, UPT, -UR5, 0x100000, URZ ;  /* 0x00100000050a7890 */ /* 0x000fc8000fffe1ff */
[----:B------:R-:W-:Y:S02]  /*0710*/  USHF.L.U32 UR11, UR10, 0xb, URZ ;  /* 0x0000000b0a0b7899 */ /* 0x000fe400080006ff */
[----:B------:R-:W-:Y:S02]  /*0720*/  USHF.L.U32 UR10, UR10, 0x1, URZ ;  /* 0x000000010a0a7899 */ /* 0x000fe400080006ff */
[----:B------:R-:W-:-:S04]  /*0730*/  UIADD3 UR4, UPT, UPT, -UR4, 0x100000, URZ ;  /* 0x0010000004047890 */ /* 0x000fc8000fffe1ff */
[----:B------:R-:W-:Y:S02]  /*0740*/  USHF.L.U32 UR5, UR4, 0xb, URZ ;  /* 0x0000000b04057899 */ /* 0x000fe400080006ff */
[----:B------:R-:W-:Y:S01]  /*0750*/  USHF.L.U32 UR4, UR4, 0x1, URZ ;  /* 0x0000000104047899 */ /* 0x000fe200080006ff */
[----:B------:R-:W-:Y:S01]  /*0760*/  ELECT P0, URZ, PT ;  /* 0x0000000000ff782f */ /* 0x000fe20003800000 */
[----:B-1----:R-:W-:Y:S01]  /*0770*/  ULEA UR6, UR6, UR7, 0x18 ;  /* 0x0000000706067291 */ /* 0x002fe2000f8ec0ff */
[----:B------:R-:W1:Y:S11]  /*0780*/  FENCE.VIEW.ASYNC.S ;  /* 0x00000000000073c6 */ /* 0x000e760000000000 */
[----:B-1----:R2:W1:Y:S01]  /*0790*/  SYNCS.EXCH.64 URZ, [UR6+0x60], UR10 ;  /* 0x0000600a06ff75b2 */ /* 0x0024620008000100 */
[----:B------:R2:W1:Y:S02]  /*07a0*/  SYNCS.EXCH.64 URZ, [UR6+0x68], UR4 ;  /* 0x0000680406ff75b2 */ /* 0x0004640008000100 */
[----:B--2---:R-:W-:Y:S01]  /*07b0*/  NOP ;  /* 0x0000000000007918 */ /* 0x004fe20000000000 */
.L_x_10:
[----:B------:R-:W2:Y:S01]  /*07c0*/  SHFL.IDX PT, R2, R169, RZ, 0x1f ;  /* 0x00001fffa9027589 */ /* 0x000ea200000e0000 */
[----:B------:R-:W-:Y:S01]  /*07d0*/  NOP ;  /* 0x0000000000007918 */ /* 0x000fe20000000000 */
[----:B--2---:R-:W-:-:S13]  /*07e0*/  ISETP.NE.AND P0, PT, R2, 0x3, PT ;  /* 0x000000030200780c */ /* 0x004fda0003f05270 */
[----:B------:R-:W-:Y:S05]  /*07f0*/  @P0 BRA `(.L_x_11) ;  /* 0x0000000000300947 */ /* 0x000fea0003800000 */
[----:B-1----:R-:W1:Y:S01]  /*0800*/  S2UR UR5, SR_CgaCtaId ;  /* 0x00000000000579c3 */ /* 0x002e620000008800 */
        /* <DEDUP_REMOVED lines=8> */
[----:B-1----:R2:W1:Y:S01]  /*0890*/  SYNCS.EXCH.64 URZ, [UR5+0x70], UR6 ;  /* 0x0000700605ff75b2 */ /* 0x0024620008000100 */
[----:B------:R2:W1:Y:S02]  /*08a0*/  SYNCS.EXCH.64 URZ, [UR5+0x78], UR6 ;  /* 0x0000780605ff75b2 */ /* 0x0004640008000100 */
[----:B--2---:R-:W-:Y:S01]  /*08b0*/  NOP ;  /* 0x0000000000007918 */ /* 0x004fe20000000000 */
.L_x_11:
[----:B------:R-:W2:Y:S01]  /*08c0*/  SHFL.IDX PT, R2, R169, RZ, 0x1f ;  /* 0x00001fffa9027589 */ /* 0x000ea200000e0000 */
[----:B------:R-:W-:Y:S01]  /*08d0*/  NOP ;  /* 0x0000000000007918 */ /* 0x000fe20000000000 */
[----:B--2---:R-:W-:-:S13]  /*08e0*/  ISETP.NE.AND P0, PT, R2, 0x4, PT ;  /* 0x000000040200780c */ /* 0x004fda0003f05270 */
[----:B------:R-:W-:Y:S05]  /*08f0*/  @P0 BRA `(.L_x_12) ;  /* 0x00000000004c0947 */ /* 0x000fea0003800000 */
[----:B-1----:R-:W1:Y:S01]  /*0900*/  S2UR UR5, SR_CgaCtaId ;  /* 0x00000000000579c3 */ /* 0x002e620000008800 */
[----:B------:R-:W-:Y:S01]  /*0910*/  UMOV UR7, 0x100 ;  /* 0x0000010000077882 */ /* 0x000fe20000000000 */
[----:B------:R-:W-:Y:S01]  /*0920*/  UMOV UR6, 0x400 ;  /* 0x0000040000067882 */ /* 0x000fe20000000000 */
[----:B------:R-:W-:Y:S01]  /*0930*/  USEL UR7, UR7, 0xe0, UP2 ;  /* 0x000000e007077887 */ /* 0x000fe20009000000 */
[----:B------:R-:W-:Y:S01]  /*0940*/  UMOV UR4, 0x1 ;  /* 0x0000000100047882 */ /* 0x000fe20000000000 */
[----:B------:R-:W-:Y:S01]  /*0950*/  ELECT P0, URZ, PT ;  /* 0x0000000000ff782f */ /* 0x000fe20003800000 */
[----:B------:R-:W-:-:S04]  /*0960*/  UIADD3 UR10, UPT, UPT, -UR4, 0x100000, URZ ;  /* 0x00100000040a7890 */ /* 0x000fc8000fffe1ff */
[----:B------:R-:W-:Y:S02]  /*0970*/  USHF.L.U32 UR11, UR10, 0xb, URZ ;  /* 0x0000000b0a0b7899 */ /* 0x000fe400080006ff */
[----:B------:R-:W-:Y:S02]  /*0980*/  USHF.L.U32 UR10, UR10, 0x1, URZ ;  /* 0x000000010a0a7899 */ /* 0x000fe400080006ff */
[----:B-1----:R-:W-:Y:S02]  /*0990*/  ULEA UR5, UR5, UR6, 0x18 ;  /* 0x0000000605057291 */ /* 0x002fe4000f8ec0ff */
[----:B------:R-:W-:-:S04]  /*09a0*/  UIADD3 UR6, UPT, UPT, -UR7, 0x100000, URZ ;  /* 0x0010000007067890 */ /* 0x000fc8000fffe1ff */
[----:B------:R-:W-:Y:S02]  /*09b0*/  USHF.L.U32 UR7, UR6, 0xb, URZ ;  /* 0x0000000b06077899 */ /* 0x000fe400080006ff */
[----:B------:R-:W-:Y:S01]  /*09c0*/  USHF.L.U32 UR6, UR6, 0x1, URZ ;  /* 0x0000000106067899 */ /* 0x000fe200080006ff */
[----:B------:R-:W1:Y:S03]  /*09d0*/  FENCE.VIEW.ASYNC.S ;  /* 0x00000000000073c6 */ /* 0x000e660000000000 */
[----:B-1----:R2:W1:Y:S08]  /*09e0*/  SYNCS.EXCH.64 URZ, [UR5+0x80], UR10 ;  /* 0x0000800a05ff75b2 */ /* 0x0024700008000100 */
[----:B------:R2:W1:Y:S01]  /*09f0*/  SYNCS.EXCH.64 URZ, [UR5+0x90], UR6 ;  /* 0x0000900605ff75b2 */ /* 0x0004620008000100 */
[----:B------:R2:W1:Y:S01]  /*0a00*/  SYNCS.EXCH.64 URZ, [UR5+0x88], UR10 ;  /* 0x0000880a05ff75b2 */ /* 0x0004620008000100 */
[----:B------:R2:W1:Y:S02]  /*0a10*/  SYNCS.EXCH.64 URZ, [UR5+0x98], UR6 ;  /* 0x0000980605ff75b2 */ /* 0x0004640008000100 */
[----:B--2---:R-:W-:Y:S01]  /*0a20*/  NOP ;  /* 0x0000000000007918 */ /* 0x004fe20000000000 */
.L_x_12:
        /* <DEDUP_REMOVED lines=18> */
[----:B------:R2:W1:Y:S01]  /*0b50*/  SYNCS.EXCH.64 URZ, [UR6+0xc0], UR4 ;  /* 0x0000c00406ff75b2 */ /* 0x0004620008000100 */
[----:B------:R2:W1:Y:S01]  /*0b60*/  SYNCS.EXCH.64 URZ, [UR6+0xa8], UR10 ;  /* 0x0000a80a06ff75b2 */ /* 0x0004620008000100 */
[----:B------:R2:W1:Y:S01]  /*0b70*/  SYNCS.EXCH.64 URZ, [UR6+0xc8], UR4 ;  /* 0x0000c80406ff75b2 */ /* 0x0004620008000100 */
[----:B------:R2:W1:Y:S01]  /*0b80*/  SYNCS.EXCH.64 URZ, [UR6+0xb0], UR10 ;  /* 0x0000b00a06ff75b2 */ /* 0x0004620008000100 */
[----:B------:R2:W1:Y:S01]  /*0b90*/  SYNCS.EXCH.64 URZ, [UR6+0xd0], UR4 ;  /* 0x0000d00406ff75b2 */ /* 0x0004620008000100 */
[----:B------:R2:W1:Y:S01]  /*0ba0*/  SYNCS.EXCH.64 URZ, [UR6+0xb8], UR10 ;  /* 0x0000b80a06ff75b2 */ /* 0x0004620008000100 */
[----:B------:R2:W1:Y:S02]  /*0bb0*/  SYNCS.EXCH.64 URZ, [UR6+0xd8], UR4 ;  /* 0x0000d80406ff75b2 */ /* 0x0004640008000100 */
[----:B--2---:R-:W-:Y:S01]  /*0bc0*/  NOP ;  /* 0x0000000000007918 */ /* 0x004fe20000000000 */
.L_x_13:
        /* <DEDUP_REMOVED lines=14> */
[----:B------:R2:W1:Y:S01]  /*0cb0*/  SYNCS.EXCH.64 URZ, [UR5+0xf0], UR6 ;  /* 0x0000f00605ff75b2 */ /* 0x0004620008000100 */
[----:B------:R2:W1:Y:S01]  /*0cc0*/  SYNCS.EXCH.64 URZ, [UR5+0xe8], UR6 ;  /* 0x0000e80605ff75b2 */ /* 0x0004620008000100 */
[----:B------:R2:W1:Y:S02]  /*0cd0*/  SYNCS.EXCH.64 URZ, [UR5+0xf8], UR6 ;  /* 0x0000f80605ff75b2 */ /* 0x0004640008000100 */
[----:B--2---:R-:W-:Y:S01]  /*0ce0*/  NOP ;  /* 0x0000000000007918 */ /* 0x004fe20000000000 */
.L_x_14:
[----:B-1----:R-:W1:Y:S01]  /*0cf0*/  S2UR UR5, SR_CTAID.X ;  /* 0x00000000000579c3 */ /* 0x002e620000002500 */
[----:B------:R-:W-:-:S05]  /*0d00*/  CS2R.32 R165, SR_CgaSize ;  /* 0x0000000000a57805 */ /* 0x000fca0000008a00 */
[----:B------:R-:W-:-:S05]  /*0d10*/  IMAD R165, R165, -0xa0, RZ ;  /* 0xffffff60a5a57824 */ /* 0x000fca00078e02ff */
[----:B------:R-:W-:-:S14]  /*0d20*/  R2UR UR7, R165 ;  /* 0x00000000a50772ca */ /* 0x000fdc00000e0000 */
[----:B------:R-:W2:Y:S01]  /*0d30*/  LDCU UR7, c[0x0][UR7+0x2b0] ;  /* 0x00005600070777ac */ /* 0x000ea20008000800 */
[----:B------:R-:W-:Y:S01]  /*0d40*/  NOP ;  /* 0x0000000000007918 */ /* 0x000fe20000000000 */
[----:B------:R-:W-:-:S05]  /*0d50*/  CS2R.32 R165, SR_CgaSize ;  /* 0x0000000000a57805 */ /* 0x000fca0000008a00 */
[----:B------:R-:W-:-:S05]  /*0d60*/  IMAD R165, R165, -0xa0, RZ ;  /* 0xffffff60a5a57824 */ /* 0x000fca00078e02ff */
[----:B------:R-:W-:-:S14]  /*0d70*/  R2UR UR6, R165 ;  /* 0x00000000a50672ca */ /* 0x000fdc00000e0000 */
[----:B------:R-:W3:Y:S01]  /*0d80*/  LDCU UR6, c[0x0][UR6+0x2b4] ;  /* 0x00005680060677ac */ /* 0x000ee20008000800 */
[----:B------:R-:W4:Y:S08]  /*0d90*/  S2UR UR4, SR_CTAID.Y ;  /* 0x00000000000479c3 */ /* 0x000f300000002600 */
[----:B------:R-:W3:Y:S01]  /*0da0*/  LDC R9, c[0x0][0xb24] ;  /* 0x0002c900ff097b82 */ /* 0x000ee20000000800 */
[----:B-1----:R-:W-:-:S02]  /*0db0*/  I2FP.F32.U32 R5, UR5 ;  /* 0x0000000500057c45 */ /* 0x002fc40008201000 */
[----:B------:R-:W-:-:S05]  /*0dc0*/  CS2R.32 R3, SR_CgaSize ;  /* 0x0000000000037805 */ /* 0x000fca0000008a00 */
[----:B------:R-:W-:-:S06]  /*0dd0*/  IMAD R3, R3, -0xa0, RZ ;  /* 0xffffff6003037824 */ /* 0x000fcc00078e02ff */
[----:B------:R-:W1:Y:S01]  /*0de0*/  LDC R3, c[0x0][R3+0x2a0] ;  /* 0x0000a80003037b82 */ /* 0x000e620000000800 */
[----:B------:R-:W-:Y:S01]  /*0df0*/  MOV R165, UR5 ;  /* 0x0000000500a57c02 */ /* 0x000fe20008000f00 */
[----:B--2---:R-:W-:Y:S01]  /*0e00*/  FMUL R5, R5, UR7 ;  /* 0x0000000705057c20 */ /* 0x004fe20008400000 */
[----:B----4-:R-:W-:Y:S02]  /*0e10*/  I2FP.F32.U32 R4, UR4 ;  /* 0x0000000400047c45 */ /* 0x010fe40008201000 */
[----:B------:R-:W-:-:S05]  /*0e20*/  CS2R.32 R2, SR_CgaSize ;  /* 0x0000000000027805 */ /* 0x000fca0000008a00 */
[----:B------:R-:W-:-:S06]  /*0e30*/  IMAD R2, R2, -0xa0, RZ ;  /* 0xffffff6002027824 */ /* 0x000fcc00078e02ff */
[----:B------:R-:W2:Y:S01]  /*0e40*/  LDC R2, c[0x0][R2+0x2a4] ;  /* 0x0000a90002027b82 */ /* 0x000ea20000000800 */
[----:B------:R-:W4:Y:S01]  /*0e50*/  F2I.U32.TRUNC.NTZ R154, R5 ;  /* 0x00000005009a7305 */ /* 0x000f22000020f000 */
[----:B------:R-:W-:Y:S01]  /*0e60*/  MOV R155, UR4 ;  /* 0x00000004009b7c02 */ /* 0x000fe20008000f00 */
[----:B---3--:R-:W-:-:S05]  /*0e70*/  FMUL R4, R4, UR6 ;  /* 0x0000000604047c20 */ /* 0x008fca0008400000 */
[----:B------:R-:W-:Y:S01]  /*0e80*/  BAR.SYNC.DEFER_BLOCKING 0x0 ;  /* 0x0000000000007b1d */ /* 0x000fe20000010000 */
[----:B------:R-:W-:-:S05]  /*0e90*/  ISETP.GE.AND P0, PT, R9, 0x1, PT ;  /* 0x000000010900780c */ /* 0x000fca0003f06270 */
[----:B------:R-:W3:Y:S02]  /*0ea0*/  F2I.U32.TRUNC.NTZ R143, R4 ;  /* 0x00000004008f7305 */ /* 0x000ee4000020f000 */
[----:B------:R-:W2:Y:S01]  /*0eb0*/  S2UR UR36, SR_CTAID.Z ;  /* 0x00000000002479c3 */ /* 0x000ea20000002700 */
[----:B----4-:R-:W-:-:S05]  /*0ec0*/  IADD3 R154, PT, PT, -R154, RZ, RZ ;  /* 0x000000ff9a9a7210 */ /* 0x010fca0007ffe1ff */
[----:B-1----:R-:W-:Y:S01]  /*0ed0*/  IMAD R154, R3, R154, UR5 ;  /* 0x00000005039a7e24 */ /* 0x002fe2000f8e029a */
[----:B---3--:R-:W-:-:S05]  /*0ee0*/  IADD3 R143, PT, PT, -R143, RZ, RZ ;  /* 0x000000ff8f8f7210 */ /* 0x008fca0007ffe1ff */
[----:B--2---:R-:W-:Y:S01]  /*0ef0*/  IMAD R143, R2, R143, UR4 ;  /* 0x00000004028f7e24 */ /* 0x004fe2000f8e028f */
[----:B------:R-:W-:Y:S06]  /*0f00*/  @!P0 BRA `(.L_x_15) ;  /* 0x0000000000b88947 */ /* 0x000fec0003800000 */
[----:B------:R-:W1:Y:S01]  /*0f10*/  LDC.64 R4, c[0x0][0xb18] ;  /* 0x0002c600ff047b82 */ /* 0x000e620000000a00 */
[----:B------:R-:W-:-:S07]  /*0f20*/  ISETP.NE.AND P0, PT, R9, 0x1, PT ;  /* 0x000000010900780c */ /* 0x000fce0003f05270 */
[----:B------:R-:W2:Y:S08]  /*0f30*/  LDC R10, c[0x0][0xb0c] ;  /* 0x0002c300ff0a7b82 */ /* 0x000eb00000000800 */
[----:B------:R-:W3:Y:S08]  /*0f40*/  LDC R11, c[0x0][0x370] ;  /* 0x0000dc00ff0b7b82 */ /* 0x000ef00000000800 */
[----:B------:R-:W4:Y:S01]  /*0f50*/  LDC R12, c[0x0][0x374] ;  /* 0x0000dd00ff0c7b82 */ /* 0x000f220000000800 */
[----:B-1----:R-:W-:-:S07]  /*0f60*/  ISETP.NE.AND P1, PT, R4, 0x1, PT ;  /* 0x000000010400780c */ /* 0x002fce0003f25270 */
[----:B------:R-:W3:Y:S01]  /*0f70*/  LDC.64 R6, c[0x0][0xb10] ;  /* 0x0002c400ff067b82 */ /* 0x000ee20000000a00 */
[----:B--2---:R-:W-:-:S07]  /*0f80*/  ISETP.NE.AND P2, PT, R10, 0x1, PT ;  /* 0x000000010a00780c */ /* 0x004fce0003f45270 */
[----:B------:R-:W1:Y:S08]  /*0f90*/  LDC R8, c[0x0][0xb20] ;  /* 0x0002c800ff087b82 */ /* 0x000e700000000800 */
[----:B------:R-:W2:Y:S01]  /*0fa0*/  LDC.64 R2, c[0x0][0xb28] ;  /* 0x0002ca00ff027b82 */ /* 0x000ea20000000a00 */
[----:B----4-:R-:W-:-:S04]  /*0fb0*/  IMAD.HI.U32 R13, R12, R5, RZ ;  /* 0x000000050c0d7227 */ /* 0x010fc800078e00ff */
[----:B------:R-:W-:-:S04]  /*0fc0*/  IMAD.HI.U32 R5, R155, R5, RZ ;  /* 0x000000059b057227 */ /* 0x000fc800078e00ff */
[----:B---3--:R-:W-:-:S04]  /*0fd0*/  IMAD.HI.U32 R14, R11, R6, RZ ;  /* 0x000000060b0e7227 */ /* 0x008fc800078e00ff */
[----:B------:R-:W-:Y:S01]  /*0fe0*/  IMAD.HI.U32 R16, R165, R6, RZ ;  /* 0x00000006a5107227 */ /* 0x000fe200078e00ff */
[-C--:B------:R-:W-:Y:S02]  /*0ff0*/  @P2 SHF.R.U32.HI R11, RZ, R7.reuse, R14 ;  /* 0x00000007ff0b2219 */ /* 0x080fe4000001160e */
[-C--:B-1----:R-:W-:Y:S02]  /*1000*/  @P1 SHF.R.U32.HI R12, RZ, R8.reuse, R13 ;  /* 0x00000008ff0c1219 */ /* 0x082fe4000001160d */
[----:B------:R-:W-:Y:S02]  /*1010*/  SHF.R.U32.HI R8, RZ, R8, R5 ;  /* 0x00000008ff087219 */ /* 0x000fe40000011605 */
[----:B------:R-:W-:Y:S02]  /*1020*/  SHF.R.U32.HI R16, RZ, R7, R16 ;  /* 0x00000007ff107219 */ /* 0x000fe40000011610 */
[----:B------:R-:W-:Y:S01]  /*1030*/  SEL R5, R155, R8, !P1 ;  /* 0x000000089b057207 */ /* 0x000fe20004800000 */
[----:B--2---:R-:W-:Y:S01]  /*1040*/  IMAD.HI.U32 R14, R12, R2, RZ ;  /* 0x000000020c0e7227 */ /* 0x004fe200078e00ff */
[----:B------:R-:W-:-:S03]  /*1050*/  SEL R7, R165, R16, !P2 ;  /* 0x00000010a5077207 */ /* 0x000fc60005000000 */
[----:B------:R-:W-:Y:S01]  /*1060*/  IMAD.HI.U32 R6, R11, R2, RZ ;  /* 0x000000020b067227 */ /* 0x000fe200078e00ff */
[----:B------:R-:W-:-:S04]  /*1070*/  @P0 SHF.R.U32.HI R12, RZ, R3, R14 ;  /* 0x00000003ff0c0219 */ /* 0x000fc8000001160e */
[----:B------:R-:W-:Y:S01]  /*1080*/  @P0 SHF.R.U32.HI R11, RZ, R3, R6 ;  /* 0x00000003ff0b0219 */ /* 0x000fe20000011606 */
[----:B------:R-:W-:-:S04]  /*1090*/  IMAD R12, R12, R9, RZ ;  /* 0x000000090c0c7224 */ /* 0x000fc800078e02ff */
[----:B------:R-:W-:Y:S01]  /*10a0*/  IMAD R6, R11, R9, RZ ;  /* 0x000000090b067224 */ /* 0x000fe200078e02ff */
[----:B------:R-:W-:-:S04]  /*10b0*/  ISETP.GE.AND P1, PT, R5, R12, PT ;  /* 0x0000000c0500720c */ /* 0x000fc80003f26270 */
[----:B------:R-:W-:Y:S01]  /*10c0*/  ISETP.GE.OR P1, PT, R7, R6, P1 ;  /* 0x000000060700720c */ /* 0x000fe20000f26670 */
[----:B------:R-:W-:-:S05]  /*10d0*/  IMAD.HI.U32 R6, R5, R2, RZ ;  /* 0x0000000205067227 */ /* 0x000fca00078e00ff */
[----:B------:R-:W-:-:S04]  /*10e0*/  SHF.R.U32.HI R6, RZ, R3, R6 ;  /* 0x00000003ff067219 */ /* 0x000fc80000011606 */
[----:B------:R-:W-:-:S03]  /*10f0*/  SEL R6, R5, R6, !P0 ;  /* 0x0000000605067207 */ /* 0x000fc60004000000 */
[----:B------:R-:W-:Y:S01]  /*1100*/  @!P1 IMAD.HI.U32 R8, R7, R2, RZ ;  /* 0x0000000207089227 */ /* 0x000fe200078e00ff */
[----:B------:R-:W-:-:S04]  /*1110*/  IADD3 R2, PT, PT, -R6, RZ, RZ ;  /* 0x000000ff06027210 */ /* 0x000fc80007ffe1ff */
[----:B------:R-:W-:Y:S01]  /*1120*/  @!P1 SHF.R.U32.HI R8, RZ, R3, R8 ;  /* 0x00000003ff089219 */ /* 0x000fe20000011608 */
[----:B------:R-:W-:-:S03]  /*1130*/  IMAD R2, R9, R2, R5 ;  /* 0x0000000209027224 */ /* 0x000fc600078e0205 */
[----:B------:R-:W-:Y:S02]  /*1140*/  @!P1 SEL R3, R7, R8, !P0 ;  /* 0x0000000807039207 */ /* 0x000fe40004000000 */
[----:B------:R-:W-:-:S03]  /*1150*/  IADD3 R8, PT, PT, -R5, RZ, RZ ;  /* 0x000000ff05087210 */ /* 0x000fc60007ffe1ff */
[--C-:B------:R-:W-:Y:S02]  /*1160*/  @!P1 IMAD.IADD R6, R6, 0x1, -R3.reuse ;  /* 0x0000000106069824 */ /* 0x100fe400078e0a03 */
[----:B------:R-:W-:Y:S01]  /*1170*/  @!P1 IMAD R3, R2, R11, R3 ;  /* 0x0000000b02039224 */ /* 0x000fe200078e0203 */
[----:B------:R-:W-:Y:S01]  /*1180*/  IADD3 R2, PT, PT, -R7, RZ, RZ ;  /* 0x000000ff07027210 */ /* 0x000fe20007ffe1ff */
[----:B------:R-:W-:Y:S02]  /*1190*/  @!P1 IMAD R5, R6, R9, R7 ;  /* 0x0000000906059224 */ /* 0x000fe400078e0207 */
[----:B------:R-:W-:Y:S02]  /*11a0*/  IMAD R8, R4, R8, R155 ;  /* 0x0000000804087224 */ /* 0x000fe400078e029b */
[----:B------:R-:W-:Y:S02]  /*11b0*/  @!P1 IMAD.MOV.U32 R7, RZ, RZ, R3 ;  /* 0x000000ffff079224 */ /* 0x000fe400078e0003 */
[----:B------:R-:W-:-:S02]  /*11c0*/  IMAD R2, R10, R2, R165 ;  /* 0x000000020a027224 */ /* 0x000fc400078e02a5 */
[----:B------:R-:W-:Y:S02]  /*11d0*/  IMAD R155, R5, R4, R8 ;  /* 0x00000004059b7224 */ /* 0x000fe400078e0208 */
[----:B------:R-:W-:Y:S02]  /*11e0*/  IMAD R165, R7, R10, R2 ;  /* 0x0000000a07a57224 */ /* 0x000fe400078e0202 */
.L_x_15:
[----:B------:R-:W1:Y:S01]  /*11f0*/  LDCU UR4, c[0x0][0xb30] ;  /* 0x00016600ff0477ac */ /* 0x000e620008000800 */
[----:B------:R-:W2:Y:S08]  /*1200*/  S2UR UR37, SR_CgaCtaId ;  /* 0x00000000002579c3 */ /* 0x000eb00000008800 */
[----:B------:R-:W3:Y:S01]  /*1210*/  LDC R72, c[0x0][0xb24] ;  /* 0x0002c900ff487b82 */ /* 0x000ee20000000800 */
[----:B-1----:R-:W-:-:S09]  /*1220*/  UISETP.NE.AND UP1, UPT, UR4, 0x1, UPT ;  /* 0x000000010400788c */ /* 0x002fd2000bf25270 */
[----:B--2---:R-:W-:Y:S05]  /*1230*/  BRA.U UP1, `(.L_x_16) ;  /* 0x0000000101407547 */ /* 0x004fea000b800000 */
[----:B------:R-:W1:Y:S08]  /*1240*/  LDC.64 R4, c[0x0][0xb10] ;  /* 0x0002c400ff047b82 */ /* 0x000e700000000a00 */
[----:B------:R-:W2:Y:S08]  /*1250*/  LDC.64 R2, c[0x0][0xb18] ;  /* 0x0002c600ff027b82 */ /* 0x000eb00000000a00 */
[----:B------:R-:W4:Y:S08]  /*1260*/  LDC R6, c[0x0][0xb20] ;  /* 0x0002c800ff067b82 */ /* 0x000f300000000800 */
[----:B------:R-:W3:Y:S01]  /*1270*/  LDC R8, c[0x0][0xb0c] ;  /* 0x0002c300ff087b82 */ /* 0x000ee20000000800 */
[----:B-1----:R-:W-:-:S05]  /*1280*/  IMAD.HI.U32 R4, R165, R4, RZ ;  /* 0x00000004a5047227 */ /* 0x002fca00078e00ff */
[----:B------:R-:W-:Y:S01]  /*1290*/  SHF.R.U32.HI R4, RZ, R5, R4 ;  /* 0x00000005ff047219 */ /* 0x000fe20000011604 */
[----:B--2---:R-:W-:Y:S01]  /*12a0*/  IMAD.HI.U32 R3, R155, R3, RZ ;  /* 0x000000039b037227 */ /* 0x004fe200078e00ff */
[----:B------:R-:W-:-:S04]  /*12b0*/  ISETP.NE.AND P0, PT, R2, 0x1, PT ;  /* 0x000000010200780c */ /* 0x000fc80003f05270 */
[----:B----4-:R-:W-:-:S04]  /*12c0*/  SHF.R.U32.HI R6, RZ, R6, R3 ;  /* 0x00000006ff067219 */ /* 0x010fc80000011603 */
[----:B------:R-:W-:Y:S02]  /*12d0*/  SEL R3, R155, R6, !P0 ;  /* 0x000000069b037207 */ /* 0x000fe40004000000 */
[----:B---3--:R-:W-:-:S04]  /*12e0*/  ISETP.NE.AND P1, PT, R8, 0x1, PT ;  /* 0x000000010800780c */ /* 0x008fc80003f25270 */
[----:B------:R-:W-:-:S05]  /*12f0*/  SEL R4, R165, R4, !P1 ;  /* 0x00000004a5047207 */ /* 0x000fca0004800000 */
[----:B------:R-:W-:Y:S02]  /*1300*/  IMAD.IADD R5, R3, 0x1, -R4 ;  /* 0x0000000103057824 */ /* 0x000fe400078e0a04 */
[----:B------:R-:W-:Y:S02]  /*1310*/  IMAD.IADD R3, R4, 0x1, -R3 ;  /* 0x0000000104037824 */ /* 0x000fe400078e0a03 */
[----:B------:R-:W-:Y:S02]  /*1320*/  IMAD R165, R5, R8, R165 ;  /* 0x0000000805a57224 */ /* 0x000fe400078e02a5 */
[----:B------:R-:W-:-:S07]  /*1330*/  IMAD R155, R3, R2, R155 ;  /* 0x00000002039b7224 */ /* 0x000fce00078e029b */
.L_x_16:
[----:B------:R-:W-:Y:S01]  /*1340*/  BAR.SYNC.DEFER_BLOCKING 0x0 ;  /* 0x0000000000007b1d */ /* 0x000fe20000010000 */
[----:B------:R-:W-:Y:S01]  /*1350*/  UISETP.NE.AND UP1, UPT, UR8, 0x2, UPT ;  /* 0x000000020800788c */ /* 0x000fe2000bf25270 */
[----:B------:R-:W-:Y:S02]  /*1360*/  ISETP.NE.OR P5, PT, R0, 0x2, !P5 ;  /* 0x000000020000780c */ /* 0x000fe40006fa5670 */
[----:B------:R-:W-:-:S06]  /*1370*/  LOP3.LUT R2, R166, 0x1f, RZ, 0xc0, !PT ;  /* 0x0000001fa6027812 */ /* 0x000fcc00078ec0ff */
[----:B------:R-:W-:Y:S05]  /*1380*/  BRA.U UP1, `(.L_x_17) ;  /* 0x0000001101a47547 */ /* 0x000fea000b800000 */
[----:B------:R-:W1:Y:S01]  /*1390*/  LDCU UR13, c[0x0][0x38c] ;  /* 0x00007180ff0d77ac */ /* 0x000e620008000800 */
[----:B------:R-:W2:Y:S01]  /*13a0*/  LDC R9, c[0x0][0x370] ;  /* 0x0000dc00ff097b82 */ /* 0x000ea20000000800 */
[----:B------:R-:W-:Y:S01]  /*13b0*/  PLOP3.LUT P1, PT, PT, PT, UP2, 0x80, 0x8 ;  /* 0x000000000008781c */ /* 0x000fe20003f2f028 */
[----:B------:R-:W-:Y:S01]  /*13c0*/  IMAD.MOV.U32 R15, RZ, RZ, 0x1 ;  /* 0x00000001ff0f7424 */ /* 0x000fe200078e00ff */
[----:B------:R-:W-:Y:S01]  /*13d0*/  ISETP.EQ.OR P4, PT, R2, RZ, P5 ;  /* 0x000000ff0200720c */ /* 0x000fe20002f82670 */
[----:B------:R-:W-:Y:S01]  /*13e0*/  IMAD.MOV.U32 R14, RZ, RZ, RZ ;  /* 0x000000ffff0e7224 */ /* 0x000fe200078e00ff */
[----:B------:R-:W-:Y:S02]  /*13f0*/  PLOP3.LUT P1, PT, P1, PT, PT, 0x8, 0x80 ;  /* 0x000000000080781c */ /* 0x000fe40000f2e170 */
[----:B------:R-:W-:Y:S01]  /*1400*/  CS2R R12, SRZ ;  /* 0x00000000000c7805 */ /* 0x000fe2000001ff00 */
[----:B------:R-:W-:Y:S01]  /*1410*/  IMAD.MOV.U32 R10, RZ, RZ, 0x1 ;  /* 0x00000001ff0a7424 */ /* 0x000fe200078e00ff */
[----:B------:R-:W4:Y:S01]  /*1420*/  LDC R0, c[0x0][0x374] ;  /* 0x0000dd00ff007b82 */ /* 0x000f220000000800 */
[----:B------:R-:W2:Y:S01]  /*1430*/  LDCU.64 UR22, c[0x0][0x348] ;  /* 0x00006900ff1677ac */ /* 0x000ea20008000a00 */
[----:B------:R-:W-:Y:S01]  /*1440*/  UMOV UR6, URZ ;  /* 0x000000ff00067c82 */ /* 0x000fe20008000000 */
[----:B-1----:R-:W-:-:S04]  /*1450*/  UIADD3 UR5, UPT, UPT, UR13, 0x3f, URZ ;  /* 0x0000003f0d057890 */ /* 0x002fc8000fffe0ff */
[----:B------:R-:W-:-:S04]  /*1460*/  USHF.R.S32.HI UR4, URZ, 0x1f, UR5 ;  /* 0x0000001fff047899 */ /* 0x000fc80008011405 */
[----:B------:R-:W-:-:S04]  /*1470*/  ULEA.HI UR4, UR4, UR5, URZ, 0x6 ;  /* 0x0000000504047291 */ /* 0x000fc8000f8f30ff */
[----:B------:R-:W-:Y:S02]  /*1480*/  USHF.R.S32.HI UR15, URZ, 0x6, UR4 ;  /* 0x00000006ff0f7899 */ /* 0x000fe40008011404 */
[----:B------:R-:W-:Y:S02]  /*1490*/  UIADD3 UR4, UPT, UPT, UR13, -0x1, URZ ;  /* 0xffffffff0d047890 */ /* 0x000fe4000fffe0ff */
[----:B------:R-:W-:Y:S02]  /*14a0*/  UISETP.LT.U32.AND UP0, UPT, UR15, 0x6, UPT ;  /* 0x000000060f00788c */ /* 0x000fe4000bf01070 */
[----:B------:R-:W-:Y:S02]  /*14b0*/  UISETP.GE.U32.AND UP1, UPT, UR4, -0x7f, UPT ;  /* 0xffffff810400788c */ /* 0x000fe4000bf26070 */
[----:B------:R-:W-:Y:S02]  /*14c0*/  USEL UR14, UR15, 0x6, UP0 ;  /* 0x000000060f0e7887 */ /* 0x000fe40008000000 */
[----:B------:R-:W-:-:S02]  /*14d0*/  UIADD3 UR13, UPT, UPT, UR13, 0x7e, URZ ;  /* 0x0000007e0d0d7890 */ /* 0x000fc4000fffe0ff */
[----:B------:R-:W-:Y:S02]  /*14e0*/  UIADD3 UR5, UPT, UPT, UR14, -0x1, URZ ;  /* 0xffffffff0e057890 */ /* 0x000fe4000fffe0ff */
[----:B------:R-:W-:-:S03]  /*14f0*/  UIADD3 UR7, UPT, UPT, UR15, -UR14, URZ ;  /* 0x8000000e0f077290 */ /* 0x000fc6000fffe0ff */
[----:B------:R-:W-:-:S04]  /*1500*/  @UP1 UIADD3 UR5, UPT, UPT, UR14, URZ, URZ ;  /* 0x000000ff0e051290 */ /* 0x000fc8000fffe0ff */
[----:B--2---:R-:W-:-:S12]  /*1510*/  UIADD3 UR5, UPT, UPT, UR5, 0x1, URZ ;  /* 0x0000000105057890 */ /* 0x004fd8000fffe0ff */
.L_x_35:
[----:B------:R-:W-:Y:S01]  /*1520*/  UISETP.NE.AND UP0, UPT, UR37, URZ, UPT ;  /* 0x000000ff2500728c */ /* 0x000fe2000bf05270 */
[----:B------:R-:W1:Y:S08]  /*1530*/  S2UR UR37, SR_CgaCtaId ;  /* 0x00000000002579c3 */ /* 0x000e700000008800 */
[----:B------:R-:W-:Y:S05]  /*1540*/  BRA.U UP0, `(.L_x_18) ;  /* 0x0000000100347547 */ /* 0x000fea000b800000 */
[----:B------:R-:W2:Y:S01]  /*1550*/  S2R R2, SR_CgaCtaId ;  /* 0x0000000000027919 */ /* 0x000ea20000008800 */
[----:B------:R-:W-:-:S04]  /*1560*/  MOV R3, 0x400 ;  /* 0x0000040000037802 */ /* 0x000fc80000000f00 */
[----:B--2---:R-:W-:Y:S02]  /*1570*/  LEA R3, R2, R3, 0x18 ;  /* 0x0000000302037211 */ /* 0x004fe400078ec0ff */
[----:B------:R-:W-:-:S03]  /*1580*/  SHF.L.U32 R2, R10, 0x1f, RZ ;  /* 0x0000001f0a027819 */ /* 0x000fc600000006ff */
[----:B------:R-:W-:-:S04]  /*1590*/  IMAD R3, R12, 0x8, R3 ;  /* 0x000000080c037824 */ /* 0x000fc800078e0203 */
[----:B------:R-:W2:Y:S02]  /*15a0*/  SYNCS.PHASECHK.TRANS64.TRYWAIT P0, [R3+URZ+0xf0], R2 ;  /* 0x0000f002030075a7 */ /* 0x000ea400080011ff */
[----:B--2---:R-:W-:Y:S05]  /*15b0*/  @!P0 BRA `(.L_x_19) ;  /* 0x0000005400008947 */ /* 0x004fea0003800000 */
.L_x_97:
[----:B------:R-:W-:Y:S01]  /*15c0*/  VIADD R12, R12, 0x1 ;  /* 0x000000010c0c7836 */ /* 0x000fe20000000000 */
[----:B------:R2:W-:Y:S04]  /*15d0*/  SYNCS.ARRIVE.TRANS64.A1T0 RZ, [R3+URZ+0xe0], RZ ;  /* 0x0000e0ff03ff79a7 */ /* 0x0005e800081000ff */
[----:B------:R-:W-:-:S04]  /*15e0*/  ISETP.NE.AND P0, PT, R12, 0x2, PT ;  /* 0x000000020c00780c */ /* 0x000fc80003f05270 */
[----:B------:R-:W-:Y:S02]  /*15f0*/  SEL R12, R12, RZ, P0 ;  /* 0x000000ff0c0c7207 */ /* 0x000fe40000000000 */
[----:B--2---:R-:W-:-:S04]  /*1600*/  SEL R3, RZ, 0x1, P0 ;  /* 0x00000001ff037807 */ /* 0x004fc80000000000 */
[----:B------:R-:W-:-:S07]  /*1610*/  LOP3.LUT R10, R10, R3, RZ, 0x3c, !PT ;  /* 0x000000030a0a7212 */ /* 0x000fce00078e3cff */
.L_x_18:
[----:B------:R-:W-:Y:S01]  /*1620*/  UMOV UR4, 0x400 ;  /* 0x0000040000047882 */ /* 0x000fe20000000000 */
[----:B------:R-:W-:Y:S01]  /*1630*/  SHF.L.U32 R2, R15, 0x1f, RZ ;  /* 0x0000001f0f027819 */ /* 0x000fe200000006ff */
[----:B-1----:R-:W-:Y:S01]  /*1640*/  ULEA UR4, UR37, UR4, 0x18 ;  /* 0x0000000425047291 */ /* 0x002fe2000f8ec0ff */
[----:B------:R-:W-:Y:S01]  /*1650*/  R2UR UR35, R165 ;  /* 0x00000000a52372ca */ /* 0x000fe200000e0000 */
[----:B------:R-:W-:Y:S01]  /*1660*/  UISETP.GE.U32.AND UP0, UPT, UR13, 0x7f, UPT ;  /* 0x0000007f0d00788c */ /* 0x000fe2000bf06070 */
[----:B------:R-:W-:Y:S01]  /*1670*/  R2UR UR11, R155 ;  /* 0x000000009b0b72ca */ /* 0x000fe200000e0000 */
[----:B------:R-:W-:Y:S01]  /*1680*/  ULEA UR8, UR6, UR4, 0x3 ;  /* 0x0000000406087291 */ /* 0x000fe2000f8e18ff */
[----:B------:R-:W-:-:S08]  /*1690*/  UMOV UR24, URZ ;  /* 0x000000ff00187c82 */ /* 0x000fd00008000000 */
[----:B------:R1:W2:Y:S01]  /*16a0*/  SYNCS.PHASECHK.TRANS64.TRYWAIT P0, [UR8+0x30], R2 ;  /* 0x00003002ff0075a7 */ /* 0x0002a20008001108 */
[----:B------:R-:W-:Y:S02]  /*16b0*/  USHF.L.U32 UR35, UR35, 0x7, URZ ;  /* 0x0000000723237899 */ /* 0x000fe400080006ff */
[----:B------:R-:W-:Y:S01]  /*16c0*/  USHF.L.U32 UR11, UR11, 0x6, URZ ;  /* 0x000000060b0b7899 */ /* 0x000fe200080006ff */
[----:B------:R-:W-:Y:S11]  /*16d0*/  BRA.U !UP0, `(.L_x_20) ;  /* 0x0000000108a87547 */ /* 0x000ff6000b800000 */
[----:B------:R-:W-:Y:S01]  /*16e0*/  UMOV UR16, URZ ;  /* 0x000000ff00107c82 */ /* 0x000fe20008000000 */
[----:B------:R-:W-:-:S05]  /*16f0*/  UMOV UR17, UR6 ;  /* 0x0000000600117c82 */ /* 0x000fca0008000000 */
.L_x_25:
[----:B-1----:R-:W-:Y:S01]  /*1700*/  ULEA UR33, UR17, UR4, 0x3 ;  /* 0x0000000411217291 */ /* 0x002fe2000f8e18ff */
[----:B--2---:R-:W-:Y:S01]  /*1710*/  @!P5 MOV R3, 0x3000 ;  /* 0x000030000003d802 */ /* 0x004fe20000000f00 */
[----:B--2---:R-:W-:Y:S10]  /*1720*/  @P0 BRA `(.L_x_21) ;  /* 0x00000000000c0947 */ /* 0x004ff40003800000 */
[----:B------:R-:W-:-:S04]  /*1730*/  SHF.L.U32 R5, R15, 0x1f, RZ ;  /* 0x0000001f0f057819 */ /* 0x000fc800000006ff */
[----:B------:R-:W2:Y:S02]  /*1740*/  SYNCS.PHASECHK.TRANS64.TRYWAIT P0, [UR33+0x30], R5 ;  /* 0x00003005ff0075a7 */ /* 0x000ea40008001121 */
[----:B--2---:R-:W-:Y:S05]  /*1750*/  @!P0 BRA `(.L_x_22) ;  /* 0x0000005000ac8947 */ /* 0x004fea0003800000 */
.L_x_21:
[----:B------:R2:W-:Y:S01]  /*1760*/  @!P5 SYNCS.ARRIVE.TRANS64 RZ, [UR33], R3 ;  /* 0x00000003ffffd9a7 */ /* 0x0005e20008000021 */
[----:B------:R-:W-:Y:S04]  /*1770*/  BSSY.RECONVERGENT B0, `(.L_x_23) ;  /* 0x0000003000007945 */ /* 0x000fe80003800200 */
[----:B------:R-:W-:Y:S05]  /*1780*/  @P4 BRA `(.L_x_24) ;  /* 0x0000000000044947 */ /* 0x000fea0003800000 */
[----:B------:R-:W-:Y:S05]  /*1790*/  BPT.TRAP 0x1 ;  /* 0x000000040000795c */ /* 0x000fea0000300000 */
.L_x_24:
[----:B------:R-:W-:Y:S05]  /*17a0*/  BSYNC.RECONVERGENT B0 ;  /* 0x0000000000007941 */ /* 0x000fea0003800200 */
.L_x_23:
[----:B------:R-:W-:Y:S02]  /*17b0*/  UIADD3 UR6, UPT, UPT, UR17, 0x1, URZ ;  /* 0x0000000111067890 */ /* 0x000fe4000fffe0ff */
[----:B------:R-:W-:Y:S02]  /*17c0*/  ULEA UR32, UR17, UR4, 0xd ;  /* 0x0000000411207291 */ /* 0x000fe4000f8e68ff */
[----:B------:R-:W-:Y:S02]  /*17d0*/  UISETP.NE.AND UP0, UPT, UR6, 0x6, UPT ;  /* 0x000000060600788c */ /* 0x000fe4000bf05270 */
[----:B------:R-:W-:Y:S02]  /*17e0*/  UIADD3 UR26, UP1, UPT, UR22, 0x80, URZ ;  /* 0x00000080161a7890 */ /* 0x000fe4000ff3e0ff */
[----:B------:R-:W-:Y:S02]  /*17f0*/  USEL UR9, URZ, 0x1, UP0 ;  /* 0x00000001ff097887 */ /* 0x000fe40008000000 */
[----:B------:R-:W-:-:S02]  /*1800*/  USEL UR6, UR6, URZ, UP0 ;  /* 0x000000ff06067287 */ /* 0x000fc40008000000 */
[----:B------:R-:W-:Y:S02]  /*1810*/  UIADD3 UR20, UP0, UPT, UR22, 0x180, URZ ;  /* 0x0000018016147890 */ /* 0x000fe4000ff1e0ff */
[----:B------:R-:W-:Y:S01]  /*1820*/  ULEA UR8, UR6, UR4, 0x3 ;  /* 0x0000000406087291 */ /* 0x000fe2000f8e18ff */
[----:B------:R-:W-:Y:S01]  /*1830*/  LOP3.LUT R15, R15, UR9, RZ, 0x3c, !PT ;  /* 0x000000090f0f7c12 */ /* 0x000fe2000f8e3cff */
[----:B------:R-:W-:Y:S02]  /*1840*/  USHF.L.U32 UR34, UR16, 0x6, URZ ;  /* 0x0000000610227899 */ /* 0x000fe400080006ff */
[----:B------:R-:W-:Y:S01]  /*1850*/  UIADD3.X UR27, UPT, UPT, URZ, UR23, URZ, UP1, !UPT ;  /* 0x00000017ff1b7290 */ /* 0x000fe20008ffe4ff */
[----:B-1----:R-:W-:Y:S01]  /*1860*/  SHF.L.U32 R2, R15, 0x1f, RZ ;  /* 0x0000001f0f027819 */ /* 0x002fe200000006ff */
[----:B------:R-:W-:Y:S02]  /*1870*/  UIADD3 UR32, UPT, UPT, UR32, 0x4400, URZ ;  /* 0x0000440020207890 */ /* 0x000fe4000fffe0ff */
[----:B------:R-:W-:Y:S01]  /*1880*/  UIADD3.X UR21, UPT, UPT, URZ, UR23, URZ, UP0, !UPT ;  /* 0x00000017ff157290 */ /* 0x000fe200087fe4ff */
[----:B------:R1:W1:Y:S01]  /*1890*/  SYNCS.PHASECHK.TRANS64.TRYWAIT P0, [UR8+0x30], R2 ;  /* 0x00003002ff0075a7 */ /* 0x0002620008001108 */
[----:B------:R-:W-:Y:S01]  /*18a0*/  ULEA UR8, UR17, UR4, 0xc ;  /* 0x0000000411087291 */ /* 0x000fe2000f8e60ff */
[----:B------:R-:W-:Y:S01]  /*18b0*/  UMOV UR18, 0x0 ;  /* 0x0000000000127882 */ /* 0x000fe20000000000 */
[----:B------:R-:W-:-:S02]  /*18c0*/  UMOV UR19, 0x10000000 ;  /* 0x1000000000137882 */ /* 0x000fc40000000000 */
[----:B------:R-:W-:Y:S01]  /*18d0*/  UIADD3 UR8, UPT, UPT, UR8, 0x10400, URZ ;  /* 0x0001040008087890 */ /* 0x000fe2000fffe0ff */
[----:B------:R1:W-:Y:S01]  /*18e0*/  UTMALDG.3D [UR32], [UR26], desc[UR18] ;  /* 0x000012201a0075b4 */ /* 0x0003e20008011000 */
[----:B------:R-:W-:Y:S01]  /*18f0*/  UMOV UR12, UR36 ;  /* 0x00000024000c7c82 */ /* 0x000fe20008000000 */
[----:B------:R-:W-:Y:S01]  /*1900*/  UMOV UR9, UR33 ;  /* 0x0000002100097c82 */ /* 0x000fe20008000000 */
[----:B------:R-:W-:Y:S01]  /*1910*/  UMOV UR10, UR34 ;  /* 0x00000022000a7c82 */ /* 0x000fe20008000000 */
[----:B------:R-:W-:Y:S01]  /*1920*/  UIADD3 UR16, UPT, UPT, UR16, 0x1, URZ ;  /* 0x0000000110107890 */ /* 0x000fe2000fffe0ff */
[----:B------:R-:W-:Y:S01]  /*1930*/  UMOV UR24, UR5 ;  /* 0x0000000500187c82 */ /* 0x000fe20008000000 */
[----:B------:R-:W-:Y:S02]  /*1940*/  UMOV UR17, UR6 ;  /* 0x0000000600117c82 */ /* 0x000fe40008000000 */
[----:B------:R1:W-:Y:S01]  /*1950*/  UTMALDG.3D [UR8], [UR20], desc[UR18] ;  /* 0x00001208140075b4 */ /* 0x0003e20008011000 */
[----:B------:R-:W-:-:S09]  /*1960*/  UISETP.NE.AND UP0, UPT, UR16, UR5, UPT ;  /* 0x000000051000728c */ /* 0x000fd2000bf05270 */
[----:B------:R-:W-:Y:S05]  /*1970*/  BRA.U UP0, `(.L_x_25) ;  /* 0xfffffffd00607547 */ /* 0x000fea000b83ffff */
.L_x_20:
[----:B-1----:R-:W-:Y:S01]  /*1980*/  ULEA UR8, UR6, UR4, 0x3 ;  /* 0x0000000406087291 */ /* 0x002fe2000f8e18ff */
[----:B------:R-:W-:Y:S01]  /*1990*/  SHF.L.U32 R2, R15, 0x1f, RZ ;  /* 0x0000001f0f027819 */ /* 0x000fe200000006ff */
[----:B------:R-:W-:Y:S01]  /*19a0*/  @!P1 SYNCS.ARRIVE.TRANS64.A1T0 RZ, [UR4+0x78], RZ ;  /* 0x000078ffffff99a7 */ /* 0x000fe20008100004 */
[----:B------:R-:W-:-:S06]  /*19b0*/  UISETP.GT.AND UP0, UPT, UR15, UR14, UPT ;  /* 0x0000000e0f00728c */ /* 0x000fcc000bf04270 */
[----:B--2---:R1:W2:Y:S03]  /*19c0*/  SYNCS.PHASECHK.TRANS64.TRYWAIT P0, [UR8+0x30], R2 ;  /* 0x00003002ff0075a7 */ /* 0x0042a60008001108 */
[----:B------:R-:W-:Y:S05]  /*19d0*/  BRA.U !UP0, `(.L_x_26) ;  /* 0x0000000108ac7547 */ /* 0x000fea000b800000 */
[----:B------:R-:W-:Y:S01]  /*19e0*/  UIADD3 UR21, UPT, UPT, UR7, UR24, URZ ;  /* 0x0000001807157290 */ /* 0x000fe2000fffe0ff */
[----:B------:R-:W-:-:S11]  /*19f0*/  UMOV UR25, UR6 ;  /* 0x0000000600197c82 */ /* 0x000fd60008000000 */
.L_x_31:
[----:B-1----:R-:W-:Y:S01]  /*1a00*/  ULEA UR17, UR25, UR4, 0x3 ;  /* 0x0000000419117291 */ /* 0x002fe2000f8e18ff */
[----:B--2---:R-:W-:Y:S01]  /*1a10*/  @!P5 MOV R3, 0x3000 ;  /* 0x000030000003d802 */ /* 0x004fe20000000f00 */
[----:B--2---:R-:W-:Y:S10]  /*1a20*/  @P0 BRA `(.L_x_27) ;  /* 0x00000000000c0947 */ /* 0x004ff40003800000 */
[----:B------:R-:W-:-:S04]  /*1a30*/  SHF.L.U32 R5, R15, 0x1f, RZ ;  /* 0x0000001f0f057819 */ /* 0x000fc800000006ff */
[----:B------:R-:W2:Y:S02]  /*1a40*/  SYNCS.PHASECHK.TRANS64.TRYWAIT P0, [UR17+0x30], R5 ;  /* 0x00003005ff0075a7 */ /* 0x000ea40008001111 */
[----:B--2---:R-:W-:Y:S05]  /*1a50*/  @!P0 BRA `(.L_x_28) ;  /* 0x0000005000048947 */ /* 0x004fea0003800000 */
.L_x_27:
[----:B------:R2:W-:Y:S01]  /*1a60*/  @!P5 SYNCS.ARRIVE.TRANS64 RZ, [UR17], R3 ;  /* 0x00000003ffffd9a7 */ /* 0x0005e20008000011 */
[----:B------:R-:W-:Y:S04]  /*1a70*/  BSSY.RECONVERGENT B0, `(.L_x_29) ;  /* 0x0000003000007945 */ /* 0x000fe80003800200 */
[----:B------:R-:W-:Y:S05]  /*1a80*/  @P4 BRA `(.L_x_30) ;  /* 0x0000000000044947 */ /* 0x000fea0003800000 */
[----:B------:R-:W-:Y:S05]  /*1a90*/  BPT.TRAP 0x1 ;  /* 0x000000040000795c */ /* 0x000fea0000300000 */
.L_x_30:
[----:B------:R-:W-:Y:S05]  /*1aa0*/  BSYNC.RECONVERGENT B0 ;  /* 0x0000000000007941 */ /* 0x000fea0003800200 */
.L_x_29:
        /* <DEDUP_REMOVED lines=10> */
[----:B------:R-:W-:Y:S01]  /*1b50*/  UIADD3 UR16, UPT, UPT, UR16, 0x4400, URZ ;  /* 0x0000440010107890 */ /* 0x000fe2000fffe0ff */
[----:B-1----:R-:W-:Y:S01]  /*1b60*/  SHF.L.U32 R2, R15, 0x1f, RZ ;  /* 0x0000001f0f027819 */ /* 0x002fe200000006ff */
[----:B------:R-:W-:Y:S02]  /*1b70*/  UIADD3.X UR31, UPT, UPT, URZ, UR23, URZ, UP1, !UPT ;  /* 0x00000017ff1f7290 */ /* 0x000fe40008ffe4ff */
[----:B------:R-:W-:Y:S01]  /*1b80*/  UIADD3.X UR29, UPT, UPT, URZ, UR23, URZ, UP0, !UPT ;  /* 0x00000017ff1d7290 */ /* 0x000fe200087fe4ff */
[----:B------:R1:W1:Y:S01]  /*1b90*/  SYNCS.PHASECHK.TRANS64.TRYWAIT P0, [UR8+0x30], R2 ;  /* 0x00003002ff0075a7 */ /* 0x0002620008001108 */
[----:B------:R-:W-:Y:S01]  /*1ba0*/  ULEA UR8, UR25, UR4, 0xc ;  /* 0x0000000419087291 */ /* 0x000fe2000f8e60ff */
[----:B------:R-:W-:Y:S01]  /*1bb0*/  UMOV UR26, 0x0 ;  /* 0x00000000001a7882 */ /* 0x000fe20000000000 */
[----:B------:R-:W-:-:S02]  /*1bc0*/  UMOV UR27, 0x10000000 ;  /* 0x10000000001b7882 */ /* 0x000fc40000000000 */
[----:B------:R-:W-:Y:S01]  /*1bd0*/  UIADD3 UR8, UPT, UPT, UR8, 0x10400, URZ ;  /* 0x0001040008087890 */ /* 0x000fe2000fffe0ff */
[----:B------:R-:W-:Y:S01]  /*1be0*/  UMOV UR19, UR35 ;  /* 0x0000002300137c82 */ /* 0x000fe20008000000 */
[----:B------:R-:W-:Y:S01]  /*1bf0*/  UMOV UR20, UR36 ;  /* 0x0000002400147c82 */ /* 0x000fe20008000000 */
[----:B------:R-:W-:Y:S01]  /*1c00*/  UMOV UR12, UR36 ;  /* 0x00000024000c7c82 */ /* 0x000fe20008000000 */
[----:B------:R-:W-:Y:S01]  /*1c10*/  UMOV UR9, UR17 ;  /* 0x0000001100097c82 */ /* 0x000fe20008000000 */
[----:B------:R-:W-:Y:S01]  /*1c20*/  UMOV UR10, UR18 ;  /* 0x00000012000a7c82 */ /* 0x000fe20008000000 */
[----:B------:R1:W-:Y:S01]  /*1c30*/  UTMALDG.3D [UR16], [UR30], desc[UR26] ;  /* 0x00001a101e0075b4 */ /* 0x0003e20008011000 */
[----:B------:R-:W-:Y:S01]  /*1c40*/  UIADD3 UR24, UPT, UPT, UR24, 0x1, URZ ;  /* 0x0000000118187890 */ /* 0x000fe2000fffe0ff */
[----:B------:R-:W-:-:S03]  /*1c50*/  UMOV UR25, UR6 ;  /* 0x0000000600197c82 */ /* 0x000fc60008000000 */
[----:B------:R-:W-:Y:S01]  /*1c60*/  UISETP.NE.AND UP0, UPT, UR24, UR21, UPT ;  /* 0x000000151800728c */ /* 0x000fe2000bf05270 */
[----:B------:R1:W-:Y:S08]  /*1c70*/  UTMALDG.3D [UR8], [UR28], desc[UR26] ;  /* 0x00001a081c0075b4 */ /* 0x0003f00008011000 */
[----:B------:R-:W-:Y:S05]  /*1c80*/  BRA.U UP0, `(.L_x_31) ;  /* 0xfffffffd005c7547 */ /* 0x000fea000b83ffff */
.L_x_26:
[C---:B-1----:R-:W-:Y:S01]  /*1c90*/  LEA R2, R14.reuse, UR4, 0x3 ;  /* 0x000000040e027c11 */ /* 0x042fe2000f8e18ff */
[----:B------:R-:W-:Y:S01]  /*1ca0*/  NOP ;  /* 0x0000000000007918 */ /* 0x000fe20000000000 */
[----:B--2---:R-:W-:Y:S02]  /*1cb0*/  SHF.L.U32 R3, R13, 0x1f, RZ ;  /* 0x0000001f0d037819 */ /* 0x004fe400000006ff */
[----:B------:R-:W-:Y:S02]  /*1cc0*/  LEA R4, R14, UR4, 0x4 ;  /* 0x000000040e047c11 */ /* 0x000fe4000f8e20ff */
[----:B------:R-:W1:Y:S02]  /*1cd0*/  SYNCS.PHASECHK.TRANS64.TRYWAIT P0, [R2+URZ+0x80], R3 ;  /* 0x00008003020075a7 */ /* 0x000e6400080011ff */
[----:B-1----:R-:W-:Y:S05]  /*1ce0*/  @!P0 BRA `(.L_x_32) ;  /* 0x0000004c00788947 */ /* 0x002fea0003800000 */
.L_x_100:
[----:B------:R-:W2:Y:S01]  /*1cf0*/  LDS.128 R4, [R4+0x110] ;  /* 0x0001100004047984 */ /* 0x000ea20000000c00 */
[----:B---3--:R-:W-:Y:S01]  /*1d00*/  ISETP.GE.AND P0, PT, R72, 0x1, PT ;  /* 0x000000014800780c */ /* 0x008fe20003f06270 */
[----:B-1----:R-:W-:Y:S01]  /*1d10*/  VIADD R2, R2, 0x90 ;  /* 0x0000009002027836 */ /* 0x002fe20000000000 */
[----:B------:R-:W-:Y:S01]  /*1d20*/  @!PT LDS RZ, [RZ] ;  /* 0x00000000fffff984 */ /* 0x000fe20000000800 */
[----:B------:R-:W-:Y:S01]  /*1d30*/  @!PT LDS RZ, [RZ] ;  /* 0x00000000fffff984 */ /* 0x000fe20000000800 */
[----:B------:R-:W-:Y:S01]  /*1d40*/  @!PT LDS RZ, [RZ] ;  /* 0x00000000fffff984 */ /* 0x000fe20000000800 */
[----:B------:R-:W-:Y:S01]  /*1d50*/  @!PT LDS RZ, [RZ] ;  /* 0x00000000fffff984 */ /* 0x000fe20000000800 */
[----:B------:R1:W-:Y:S06]  /*1d60*/  MEMBAR.ALL.CTA ;  /* 0x0000000000007992 */ /* 0x0003ec0000008000 */
[----:B-1----:R-:W1:Y:S01]  /*1d70*/  FENCE.VIEW.ASYNC.S ;  /* 0x00000000000073c6 */ /* 0x002e620000000000 */
[----:B------:R-:W-:-:S04]  /*1d80*/  PRMT R2, RZ, 0x654, R2 ;  /* 0x00000654ff027816 */ /* 0x000fc80000000002 */
[----:B-1----:R1:W-:Y:S01]  /*1d90*/  SYNCS.ARRIVE.TRANS64.RED.A1T0 RZ, [R2+URZ], RZ ;  /* 0x000000ff02ff79a7 */ /* 0x0023e200081004ff */
[----:B--2---:R-:W-:-:S13]  /*1da0*/  LOP3.LUT P2, RZ, R6, 0x1, RZ, 0xc0, !PT ;  /* 0x0000000106ff7812 */ /* 0x004fda000784c0ff */
[----:B------:R-:W-:Y:S01]  /*1db0*/  @P2 SHF.R.U32.HI R3, RZ, 0x10, R5 ;  /* 0x00000010ff032819 */ /* 0x000fe20000011605 */
[----:B------:R-:W-:Y:S01]  /*1dc0*/  VOTEU.ANY UP0, P2 ;  /* 0x0000000000ff7886 */ /* 0x000fe20001000100 */
[----:B------:R-:W-:Y:S02]  /*1dd0*/  @P2 MOV R11, R4 ;  /* 0x00000004000b2202 */ /* 0x000fe40000000f00 */
[----:B------:R-:W-:Y:S02]  /*1de0*/  @P2 R2UR.BROADCAST UR8, R3 ;  /* 0x00000000030822ca */ /* 0x000fe400008e0000 */
[----:B------:R-:W-:-:S11]  /*1df0*/  @P2 LOP3.LUT R8, R5, 0xffff, RZ, 0xc0, !PT ;  /* 0x0000ffff05082812 */ /* 0x000fd600078ec0ff */
[----:B------:R-:W-:Y:S01]  /*1e00*/  @UP0 UMOV UR36, UR8 ;  /* 0x0000000800240c82 */ /* 0x000fe20008000000 */
[----:B-1----:R-:W-:Y:S05]  /*1e10*/  @!P0 BRA `(.L_x_33) ;  /* 0x0000000000b88947 */ /* 0x002fea0003800000 */
[----:B------:R-:W4:Y:S01]  /*1e20*/  LDC.64 R4, c[0x0][0xb18] ;  /* 0x0002c600ff047b82 */ /* 0x000f220000000a00 */
[----:B------:R-:W-:-:S07]  /*1e30*/  ISETP.NE.AND P3, PT, R72, 0x1, PT ;  /* 0x000000014800780c */ /* 0x000fce0003f65270 */
[----:B------:R-:W1:Y:S08]  /*1e40*/  LDC.64 R6, c[0x0][0xb10] ;  /* 0x0002c400ff067b82 */ /* 0x000e700000000a00 */
[----:B------:R-:W2:Y:S08]  /*1e50*/  LDC R16, c[0x0][0xb20] ;  /* 0x0002c800ff107b82 */ /* 0x000eb00000000800 */
[----:B------:R-:W3:Y:S01]  /*1e60*/  LDC R18, c[0x0][0xb0c] ;  /* 0x0002c300ff127b82 */ /* 0x000ee20000000800 */
[----:B----4-:R-:W-:Y:S01]  /*1e70*/  IMAD.HI.U32 R17, R0, R5, RZ ;  /* 0x0000000500117227 */ /* 0x010fe200078e00ff */
[----:B------:R-:W-:-:S03]  /*1e80*/  ISETP.NE.AND P0, PT, R4, 0x1, PT ;  /* 0x000000010400780c */ /* 0x000fc60003f05270 */
[----:B------:R-:W-:-:S03]  /*1e90*/  IMAD.HI.U32 R5, R8, R5, RZ ;  /* 0x0000000508057227 */ /* 0x000fc600078e00ff */
[----:B------:R-:W4:Y:S01]  /*1ea0*/  LDC.64 R2, c[0x0][0xb28] ;  /* 0x0002ca00ff027b82 */ /* 0x000f220000000a00 */
[----:B-1----:R-:W-:-:S04]  /*1eb0*/  IMAD.HI.U32 R20, R9, R6, RZ ;  /* 0x0000000609147227 */ /* 0x002fc800078e00ff */
[----:B------:R-:W-:Y:S01]  /*1ec0*/  IMAD.HI.U32 R22, R11, R6, RZ ;  /* 0x000000060b167227 */ /* 0x000fe200078e00ff */
[----:B------:R-:W-:Y:S02]  /*1ed0*/  SHF.R.U32.HI R20, RZ, R7, R20 ;  /* 0x00000007ff147219 */ /* 0x000fe40000011614 */
[-C--:B--2---:R-:W-:Y:S02]  /*1ee0*/  SHF.R.U32.HI R17, RZ, R16.reuse, R17 ;  /* 0x00000010ff117219 */ /* 0x084fe40000011611 */
[----:B------:R-:W-:Y:S02]  /*1ef0*/  SHF.R.U32.HI R5, RZ, R16, R5 ;  /* 0x00000010ff057219 */ /* 0x000fe40000011605 */
[----:B------:R-:W-:Y:S02]  /*1f00*/  SEL R17, R0, R17, !P0 ;  /* 0x0000001100117207 */ /* 0x000fe40004000000 */
[----:B------:R-:W-:Y:S02]  /*1f10*/  SHF.R.U32.HI R22, RZ, R7, R22 ;  /* 0x00000007ff167219 */ /* 0x000fe40000011616 */
[----:B---3--:R-:W-:-:S02]  /*1f20*/  ISETP.NE.AND P1, PT, R18, 0x1, PT ;  /* 0x000000011200780c */ /* 0x008fc40003f25270 */
[----:B------:R-:W-:Y:S02]  /*1f30*/  SEL R5, R8, R5, !P0 ;  /* 0x0000000508057207 */ /* 0x000fe40004000000 */
[----:B------:R-:W-:Y:S02]  /*1f40*/  SEL R19, R9, R20, !P1 ;  /* 0x0000001409137207 */ /* 0x000fe40004800000 */
[----:B------:R-:W-:Y:S01]  /*1f50*/  SEL R7, R11, R22, !P1 ;  /* 0x000000160b077207 */ /* 0x000fe20004800000 */
[----:B----4-:R-:W-:-:S04]  /*1f60*/  IMAD.HI.U32 R20, R17, R2, RZ ;  /* 0x0000000211147227 */ /* 0x010fc800078e00ff */
[----:B------:R-:W-:Y:S01]  /*1f70*/  IMAD.HI.U32 R6, R19, R2, RZ ;  /* 0x0000000213067227 */ /* 0x000fe200078e00ff */
[----:B------:R-:W-:-:S04]  /*1f80*/  @P3 SHF.R.U32.HI R17, RZ, R3, R20 ;  /* 0x00000003ff113219 */ /* 0x000fc80000011614 */
[----:B------:R-:W-:Y:S01]  /*1f90*/  @P3 SHF.R.U32.HI R19, RZ, R3, R6 ;  /* 0x00000003ff133219 */ /* 0x000fe20000011606 */
[----:B------:R-:W-:-:S04]  /*1fa0*/  IMAD R17, R72, R17, RZ ;  /* 0x0000001148117224 */ /* 0x000fc800078e02ff */
[----:B------:R-:W-:Y:S01]  /*1fb0*/  IMAD R6, R72, R19, RZ ;  /* 0x0000001348067224 */ /* 0x000fe200078e02ff */
[C---:B------:R-:W-:Y:S02]  /*1fc0*/  ISETP.GE.AND P0, PT, R5.reuse, R17, PT ;  /* 0x000000110500720c */ /* 0x040fe40003f06270 */
[----:B------:R-:W-:Y:S02]  /*1fd0*/  IADD3 R17, PT, PT, -R5, RZ, RZ ;  /* 0x000000ff05117210 */ /* 0x000fe40007ffe1ff */
[----:B------:R-:W-:Y:S01]  /*1fe0*/  ISETP.GE.OR P0, PT, R7, R6, P0 ;  /* 0x000000060700720c */ /* 0x000fe20000706670 */
[----:B------:R-:W-:-:S04]  /*1ff0*/  IMAD.HI.U32 R6, R5, R2, RZ ;  /* 0x0000000205067227 */ /* 0x000fc800078e00ff */
[----:B------:R-:W-:Y:S01]  /*2000*/  IMAD R8, R4, R17, R8 ;  /* 0x0000001104087224 */ /* 0x000fe200078e0208 */
[----:B------:R-:W-:-:S04]  /*2010*/  SHF.R.U32.HI R6, RZ, R3, R6 ;  /* 0x00000003ff067219 */ /* 0x000fc80000011606 */
[----:B------:R-:W-:-:S03]  /*2020*/  SEL R6, R5, R6, !P3 ;  /* 0x0000000605067207 */ /* 0x000fc60005800000 */
[----:B------:R-:W-:-:S04]  /*2030*/  @!P0 IMAD.HI.U32 R16, R7, R2, RZ ;  /* 0x0000000207108227 */ /* 0x000fc800078e00ff */
[----:B------:R-:W-:Y:S01]  /*2040*/  IMAD.MOV R2, RZ, RZ, -R6 ;  /* 0x000000ffff027224 */ /* 0x000fe200078e0a06 */
[----:B------:R-:W-:-:S03]  /*2050*/  @!P0 SHF.R.U32.HI R16, RZ, R3, R16 ;  /* 0x00000003ff108219 */ /* 0x000fc60000011610 */
[----:B------:R-:W-:Y:S01]  /*2060*/  IMAD R2, R72, R2, R5 ;  /* 0x0000000248027224 */ /* 0x000fe200078e0205 */
[----:B------:R-:W-:-:S05]  /*2070*/  @!P0 SEL R3, R7, R16, !P3 ;  /* 0x0000001007038207 */ /* 0x000fca0005800000 */
[--C-:B------:R-:W-:Y:S02]  /*2080*/  @!P0 IMAD.IADD R6, R6, 0x1, -R3.reuse ;  /* 0x0000000106068824 */ /* 0x100fe400078e0a03 */
[----:B------:R-:W-:Y:S01]  /*2090*/  @!P0 IMAD R3, R2, R19, R3 ;  /* 0x0000001302038224 */ /* 0x000fe200078e0203 */
[----:B------:R-:W-:Y:S01]  /*20a0*/  IADD3 R2, PT, PT, -R7, RZ, RZ ;  /* 0x000000ff07027210 */ /* 0x000fe20007ffe1ff */
[----:B------:R-:W-:Y:S02]  /*20b0*/  @!P0 IMAD R5, R72, R6, R7 ;  /* 0x0000000648058224 */ /* 0x000fe400078e0207 */
[----:B------:R-:W-:Y:S02]  /*20c0*/  @!P0 IMAD.MOV.U32 R7, RZ, RZ, R3 ;  /* 0x000000ffff078224 */ /* 0x000fe400078e0003 */
[----:B------:R-:W-:Y:S02]  /*20d0*/  IMAD R2, R18, R2, R11 ;  /* 0x0000000212027224 */ /* 0x000fe400078e020b */
[----:B------:R-:W-:-:S02]  /*20e0*/  IMAD R8, R5, R4, R8 ;  /* 0x0000000405087224 */ /* 0x000fc400078e0208 */
[----:B------:R-:W-:Y:S02]  /*20f0*/  IMAD R11, R7, R18, R2 ;  /* 0x00000012070b7224 */ /* 0x000fe400078e0202 */
.L_x_33:
[----:B------:R-:W1:Y:S02]  /*2100*/  LDCU UR8, c[0x0][0xb30] ;  /* 0x00016600ff0877ac */ /* 0x000e640008000800 */
[----:B-1----:R-:W-:-:S09]  /*2110*/  UISETP.NE.AND UP0, UPT, UR8, 0x1, UPT ;  /* 0x000000010800788c */ /* 0x002fd2000bf05270 */
[----:B------:R-:W-:Y:S05]  /*2120*/  BRA.U UP0, `(.L_x_34) ;  /* 0x0000000100407547 */ /* 0x000fea000b800000 */
[----:B------:R-:W1:Y:S08]  /*2130*/  LDC.64 R4, c[0x0][0xb10] ;  /* 0x0002c400ff047b82 */ /* 0x000e700000000a00 */
[----:B------:R-:W2:Y:S08]  /*2140*/  LDC.64 R2, c[0x0][0xb18] ;  /* 0x0002c600ff027b82 */ /* 0x000eb00000000a00 */
[----:B------:R-:W3:Y:S08]  /*2150*/  LDC R6, c[0x0][0xb20] ;  /* 0x0002c800ff067b82 */ /* 0x000ef00000000800 */
[----:B------:R-:W4:Y:S01]  /*2160*/  LDC R16, c[0x0][0xb0c] ;  /* 0x0002c300ff107b82 */ /* 0x000f220000000800 */
[----:B-1----:R-:W-:-:S05]  /*2170*/  IMAD.HI.U32 R4, R11, R4, RZ ;  /* 0x000000040b047227 */ /* 0x002fca00078e00ff */
[----:B------:R-:W-:Y:S01]  /*2180*/  SHF.R.U32.HI R4, RZ, R5, R4 ;  /* 0x00000005ff047219 */ /* 0x000fe20000011604 */
[----:B--2---:R-:W-:Y:S01]  /*2190*/  IMAD.HI.U32 R3, R8, R3, RZ ;  /* 0x0000000308037227 */ /* 0x004fe200078e00ff */
[----:B------:R-:W-:-:S04]  /*21a0*/  ISETP.NE.AND P0, PT, R2, 0x1, PT ;  /* 0x000000010200780c */ /* 0x000fc80003f05270 */
[----:B---3--:R-:W-:-:S04]  /*21b0*/  SHF.R.U32.HI R3, RZ, R6, R3 ;  /* 0x00000006ff037219 */ /* 0x008fc80000011603 */
[----:B------:R-:W-:Y:S02]  /*21c0*/  SEL R3, R8, R3, !P0 ;  /* 0x0000000308037207 */ /* 0x000fe40004000000 */
[----:B----4-:R-:W-:-:S04]  /*21d0*/  ISETP.NE.AND P1, PT, R16, 0x1, PT ;  /* 0x000000011000780c */ /* 0x010fc80003f25270 */
[----:B------:R-:W-:-:S05]  /*21e0*/  SEL R4, R11, R4, !P1 ;  /* 0x000000040b047207 */ /* 0x000fca0004800000 */
[----:B------:R-:W-:Y:S02]  /*21f0*/  IMAD.IADD R5, R3, 0x1, -R4 ;  /* 0x0000000103057824 */ /* 0x000fe400078e0a04 */
[----:B------:R-:W-:Y:S02]  /*2200*/  IMAD.IADD R3, R4, 0x1, -R3 ;  /* 0x0000000104037824 */ /* 0x000fe400078e0a03 */
[----:B------:R-:W-:Y:S02]  /*2210*/  IMAD R11, R5, R16, R11 ;  /* 0x00000010050b7224 */ /* 0x000fe400078e020b */
[----:B------:R-:W-:-:S07]  /*2220*/  IMAD R8, R3, R2, R8 ;  /* 0x0000000203087224 */ /* 0x000fce00078e0208 */
.L_x_34:
[----:B------:R-:W-:Y:S01]  /*2230*/  VIADD R14, R14, 0x1 ;  /* 0x000000010e0e7836 */ /* 0x000fe20000000000 */
[----:B------:R-:W-:Y:S01]  /*2240*/  PLOP3.LUT P1, PT, PT, PT, PT, 0x80, 0x8 ;  /* 0x000000000008781c */ /* 0x000fe20003f2f070 */
[----:B------:R-:W-:Y:S02]  /*2250*/  IMAD.IADD R165, R11, 0x1, R154 ;  /* 0x000000010ba57824 */ /* 0x000fe400078e029a */
[----:B------:R-:W-:Y:S01]  /*2260*/  IMAD.IADD R155, R8, 0x1, R143 ;  /* 0x00000001089b7824 */ /* 0x000fe200078e028f */
[----:B------:R-:W-:-:S04]  /*2270*/  ISETP.NE.AND P0, PT, R14, 0x2, PT ;  /* 0x000000020e00780c */ /* 0x000fc80003f05270 */
[----:B------:R-:W-:Y:S02]  /*2280*/  SEL R2, RZ, 0x1, P0 ;  /* 0x00000001ff027807 */ /* 0x000fe40000000000 */
[----:B------:R-:W-:Y:S02]  /*2290*/  SEL R14, R14, RZ, P0 ;  /* 0x000000ff0e0e7207 */ /* 0x000fe40000000000 */
[----:B------:R-:W-:Y:S01]  /*22a0*/  LOP3.LUT R13, R13, R2, RZ, 0x3c, !PT ;  /* 0x000000020d0d7212 */ /* 0x000fe200078e3cff */
[----:B------:R-:W-:Y:S06]  /*22b0*/  @P2 BRA `(.L_x_35) ;  /* 0xfffffff000982947 */ /* 0x000fec000383ffff */
[----:B------:R-:W-:Y:S01]  /*22c0*/  UIADD3 UR4, UPT, UPT, UR4, 0x30, URZ ;  /* 0x0000003004047890 */ /* 0x000fe2000fffe0ff */
[----:B------:R-:W-:-:S03]  /*22d0*/  SHF.L.U32 R3, R15, 0x1f, RZ ;  /* 0x0000001f0f037819 */ /* 0x000fc600000006ff */
[----:B------:R-:W-:-:S09]  /*22e0*/  ULEA UR5, UR6, UR4, 0x3 ;  /* 0x0000000406057291 */ /* 0x000fd2000f8e18ff */
[----:B------:R-:W1:Y:S02]  /*22f0*/  SYNCS.PHASECHK.TRANS64.TRYWAIT P0, [UR5], R3 ;  /* 0x00000003ff0075a7 */ /* 0x000e640008001105 */
[----:B-1----:R-:W-:Y:S05]  /*2300*/  @!P0 BRA `(.L_x_36) ;  /* 0x0000004800048947 */ /* 0x002fea0003800000 */
.L_x_102:
[----:B------:R-:W-:-:S04]  /*2310*/  UIADD3 UR6, UPT, UPT, UR6, 0x1, URZ ;  /* 0x0000000106067890 */ /* 0x000fc8000fffe0ff */
[----:B------:R-:W-:-:S04]  /*2320*/  UISETP.NE.AND UP0, UPT, UR6, 0x6, UPT ;  /* 0x000000060600788c */ /* 0x000fc8000bf05270 */
[----:B------:R-:W-:Y:S02]  /*2330*/  USEL UR7, URZ, 0x1, UP0 ;  /* 0x00000001ff077887 */ /* 0x000fe40008000000 */
[----:B------:R-:W-:-:S04]  /*2340*/  USEL UR6, UR6, URZ, UP0 ;  /* 0x000000ff06067287 */ /* 0x000fc80008000000 */
[----:B------:R-:W-:Y:S01]  /*2350*/  ULEA UR5, UR6, UR4, 0x3 ;  /* 0x0000000406057291 */ /* 0x000fe2000f8e18ff */
[----:B------:R-:W-:-:S04]  /*2360*/  LOP3.LUT R2, R15, UR7, RZ, 0x3c, !PT ;  /* 0x000000070f027c12 */ /* 0x000fc8000f8e3cff */
[----:B-1----:R-:W-:-:S04]  /*2370*/  SHF.L.U32 R3, R2, 0x1f, RZ ;  /* 0x0000001f02037819 */ /* 0x002fc800000006ff */
[----:B------:R-:W1:Y:S02]  /*2380*/  SYNCS.PHASECHK.TRANS64.TRYWAIT P0, [UR5], R3 ;  /* 0x00000003ff0075a7 */ /* 0x000e640008001105 */
[----:B-1----:R-:W-:Y:S05]  /*2390*/  @!P0 BRA `(.L_x_37) ;  /* 0x0000004400f88947 */ /* 0x002fea0003800000 */
.L_x_104:
        /* <DEDUP_REMOVED lines=9> */
.L_x_106:
        /* <DEDUP_REMOVED lines=9> */
.L_x_108:
        /* <DEDUP_REMOVED lines=9> */
.L_x_110:
[----:B------:R-:W-:-:S04]  /*2550*/  UIADD3 UR6, UPT, UPT, UR6, 0x1, URZ ;  /* 0x0000000106067890 */ /* 0x000fc8000fffe0ff */
[----:B------:R-:W-:-:S04]  /*2560*/  UISETP.NE.AND UP0, UPT, UR6, 0x6, UPT ;  /* 0x000000060600788c */ /* 0x000fc8000bf05270 */
[----:B------:R-:W-:Y:S02]  /*2570*/  USEL UR5, URZ, 0x1, UP0 ;  /* 0x00000001ff057887 */ /* 0x000fe40008000000 */
[----:B------:R-:W-:-:S04]  /*2580*/  USEL UR6, UR6, URZ, UP0 ;  /* 0x000000ff06067287 */ /* 0x000fc80008000000 */
[----:B------:R-:W-:Y:S01]  /*2590*/  ULEA UR6, UR6, UR4, 0x3 ;  /* 0x0000000406067291 */ /* 0x000fe2000f8e18ff */
[----:B-1----:R-:W-:-:S04]  /*25a0*/  LOP3.LUT R3, R2, UR5, RZ, 0x3c, !PT ;  /* 0x0000000502037c12 */ /* 0x002fc8000f8e3cff */
[----:B------:R-:W-:Y:S01]  /*25b0*/  SHF.L.U32 R3, R3, 0x1f, RZ ;  /* 0x0000001f03037819 */ /* 0x000fe200000006ff */
[----:B----4-:R-:W-:-:S07]  /*25c0*/  IMAD.U32 R0, RZ, RZ, UR6 ;  /* 0x00000006ff007e24 */ /* 0x010fce000f8e00ff */
.L_x_41:
[----:B-1----:R1:W2:Y:S02]  /*25d0*/  SYNCS.PHASECHK.TRANS64.TRYWAIT P0, [R0+URZ], R3 ;  /* 0x00000003000075a7 */ /* 0x0022a400080011ff */
[----:B--2---:R-:W-:Y:S05]  /*25e0*/  @!P0 NANOSLEEP.SYNCS 0x989680 ;  /* 0x009896800000895d */ /* 0x004fea0003900000 */
[----:B------:R-:W2:Y:S02]  /*25f0*/  @!P0 SYNCS.PHASECHK.TRANS64 P0, [R0+URZ], R3 ;  /* 0x00000003000085a7 */ /* 0x000ea400080010ff */
[----:B--2---:R-:W-:Y:S05]  /*2600*/  @P0 EXIT ;  /* 0x000000000000094d */ /* 0x004fea0003800000 */
[----:B------:R-:W-:Y:S05]  /*2610*/  BRA `(.L_x_41) ;  /* 0xfffffffc00ec7947 */ /* 0x000fea000383ffff */
.L_x_17:
[----:B------:R-:W-:-:S04]  /*2620*/  UISETP.NE.AND UP1, UPT, UR37, URZ, UPT ;  /* 0x000000ff2500728c */ /* 0x000fc8000bf25270 */
[----:B------:R-:W-:-:S09]  /*2630*/  UISETP.NE.OR UP1, UPT, UR8, 0x1, UP1 ;  /* 0x000000010800788c */ /* 0x000fd20008f25670 */
[----:B------:R-:W-:Y:S05]  /*2640*/  BRA.U UP1, `(.L_x_42) ;  /* 0x0000000501487547 */ /* 0x000fea000b800000 */
[----:B------:R-:W-:Y:S01]  /*2650*/  ISETP.NE.AND P2, PT, R2, RZ, PT ;  /* 0x000000ff0200720c */ /* 0x000fe20003f45270 */
[----:B------:R-:W-:Y:S01]  /*2660*/  IMAD.MOV.U32 R12, RZ, RZ, 0x1 ;  /* 0x00000001ff0c7424 */ /* 0x000fe200078e00ff */
[----:B------:R-:W-:Y:S02]  /*2670*/  CS2R R10, SRZ ;  /* 0x00000000000a7805 */ /* 0x000fe4000001ff00 */
[----:B------:R-:W-:Y:S01]  /*2680*/  CS2R R8, SRZ ;  /* 0x0000000000087805 */ /* 0x000fe2000001ff00 */
[----:B------:R-:W-:Y:S01]  /*2690*/  UMOV UR4, 0x400 ;  /* 0x0000040000047882 */ /* 0x000fe20000000000 */
[----:B------:R-:W-:Y:S01]  /*26a0*/  UMOV UR6, URZ ;  /* 0x000000ff00067c82 */ /* 0x000fe20008000000 */
[----:B------:R-:W-:-:S12]  /*26b0*/  ULEA UR37, UR37, UR4, 0x18 ;  /* 0x0000000425257291 */ /* 0x000fd8000f8ec0ff */
.L_x_46:
[----:B------:R-:W-:Y:S02]  /*26c0*/  LEA R0, R8, UR37, 0x3 ;  /* 0x0000002508007c11 */ /* 0x000fe4000f8e18ff */
[----:B------:R-:W-:-:S03]  /*26d0*/  SHF.L.U32 R5, R9, 0x1f, RZ ;  /* 0x0000001f09057819 */ /* 0x000fc600000006ff */
[----:B------:R-:W-:Y:S01]  /*26e0*/  VIADD R4, R0, 0xf0 ;  /* 0x000000f000047836 */ /* 0x000fe20000000000 */
[----:B------:R-:W1:Y:S02]  /*26f0*/  SYNCS.PHASECHK.TRANS64.TRYWAIT P0, [R0+URZ+0xe0], R5 ;  /* 0x0000e005000075a7 */ /* 0x000e6400080011ff */
[----:B-1----:R-:W-:Y:S05]  /*2700*/  @!P0 BRA `(.L_x_43) ;  /* 0x00000044007c8947 */ /* 0x002fea0003800000 */
.L_x_111:
[----:B------:R-:W-:Y:S01]  /*2710*/  ULEA UR5, UR6, UR37, 0x3 ;  /* 0x0000002506057291 */ /* 0x000fe2000f8e18ff */
[----:B------:R-:W-:Y:S02]  /*2720*/  PRMT R4, RZ, 0x654, R4 ;  /* 0x00000654ff047816 */ /* 0x000fe40000000004 */
[----:B-1----:R-:W-:Y:S01]  /*2730*/  SHF.L.U32 R5, R12, 0x1f, RZ ;  /* 0x0000001f0c057819 */ /* 0x002fe200000006ff */
[----:B------:R-:W-:Y:S01]  /*2740*/  UIADD3 UR4, UPT, UPT, UR5, 0x80, URZ ;  /* 0x0000008005047890 */ /* 0x000fe2000fffe0ff */
[----:B------:R1:W-:Y:S05]  /*2750*/  SYNCS.ARRIVE.TRANS64.RED.A1T0 RZ, [R4+URZ], RZ ;  /* 0x000000ff04ff79a7 */ /* 0x0003ea00081004ff */
[----:B------:R-:W-:Y:S01]  /*2760*/  IMAD.U32 R7, RZ, RZ, UR4 ;  /* 0x00000004ff077e24 */ /* 0x000fe2000f8e00ff */
[----:B------:R-:W2:Y:S04]  /*2770*/  SYNCS.PHASECHK.TRANS64.TRYWAIT P0, [UR5+0x90], R5 ;  /* 0x00009005ff0075a7 */ /* 0x000ea80008001105 */
[----:B------:R-:W-:Y:S01]  /*2780*/  PRMT R6, R2, 0x654, R7 ;  /* 0x0000065402067816 */ /* 0x000fe20000000007 */
[----:B-1----:R-:W-:Y:S01]  /*2790*/  @!P2 IMAD.MOV.U32 R4, RZ, RZ, 0x10 ;  /* 0x00000010ff04a424 */ /* 0x002fe200078e00ff */
[----:B--2---:R-:W-:Y:S06]  /*27a0*/  @!P0 BRA `(.L_x_44) ;  /* 0x0000004400688947 */ /* 0x004fec0003800000 */
.L_x_113:
[----:B------:R-:W-:Y:S01]  /*27b0*/  ULEA UR4, UR6, UR37, 0x4 ;  /* 0x0000002506047291 */ /* 0x000fe2000f8e20ff */
[----:B------:R-:W-:Y:S01]  /*27c0*/  SEL R3, R6, R3, !P2 ;  /* 0x0000000306037207 */ /* 0x000fe20005000000 */
[----:B------:R-:W-:Y:S01]  /*27d0*/  UIADD3 UR5, UPT, UPT, UR5, 0x80, URZ ;  /* 0x0000008005057890 */ /* 0x000fe2000fffe0ff */
[----:B-1----:R-:W-:Y:S01]  /*27e0*/  LEA R0, R11, UR37, 0x3 ;  /* 0x000000250b007c11 */ /* 0x002fe2000f8e18ff */
[----:B------:R-:W-:Y:S01]  /*27f0*/  UIADD3 UR4, UPT, UPT, UR4, 0x110, URZ ;  /* 0x0000011004047890 */ /* 0x000fe2000fffe0ff */
[----:B------:R-:W-:Y:S01]  /*2800*/  SHF.L.U32 R5, R10, 0x1f, RZ ;  /* 0x0000001f0a057819 */ /* 0x000fe200000006ff */
[----:B------:R1:W-:Y:S01]  /*2810*/  @!P2 SYNCS.ARRIVE.TRANS64.RED RZ, [R3+URZ], R4 ;  /* 0x0000000403ffa9a7 */ /* 0x0003e200080004ff */
[----:B------:R-:W-:Y:S01]  /*2820*/  UIADD3 UR6, UPT, UPT, UR6, 0x1, URZ ;  /* 0x0000000106067890 */ /* 0x000fe2000fffe0ff */
[----:B------:R-:W-:-:S03]  /*2830*/  VIADD R8, R8, 0x1 ;  /* 0x0000000108087836 */ /* 0x000fc60000000000 */
[----:B------:R-:W-:Y:S02]  /*2840*/  UISETP.NE.AND UP0, UPT, UR6, 0x2, UPT ;  /* 0x000000020600788c */ /* 0x000fe4000bf05270 */
[----:B------:R-:W-:Y:S06]  /*2850*/  UGETNEXTWORKID.BROADCAST [UR4], [UR5] ;  /* 0x00000000040073ca */ /* 0x000fec0008000100 */
[----:B------:R-:W-:Y:S01]  /*2860*/  USEL UR4, URZ, 0x1, UP0 ;  /* 0x00000001ff047887 */ /* 0x000fe20008000000 */
[----:B------:R-:W-:Y:S01]  /*2870*/  ISETP.NE.AND P0, PT, R8, 0x2, PT ;  /* 0x000000020800780c */ /* 0x000fe20003f05270 */
[----:B------:R-:W-:Y:S01]  /*2880*/  USEL UR6, UR6, URZ, UP0 ;  /* 0x000000ff06067287 */ /* 0x000fe20008000000 */
[----:B------:R-:W2:Y:S03]  /*2890*/  SYNCS.PHASECHK.TRANS64.TRYWAIT P1, [R0+URZ+0x80], R5 ;  /* 0x00008005000075a7 */ /* 0x000ea600080211ff */
[----:B------:R-:W-:Y:S01]  /*28a0*/  LOP3.LUT R12, R12, UR4, RZ, 0x3c, !PT ;  /* 0x000000040c0c7c12 */ /* 0x000fe2000f8e3cff */
[----:B-12---:R-:W-:Y:S07]  /*28b0*/  @!P1 BRA `(.L_x_45) ;  /* 0x00000044003c9947 */ /* 0x006fee0003800000 */
.L_x_114:
[C---:B------:R-:W-:Y:S01]  /*28c0*/  LEA R4, R11.reuse, UR37, 0x4 ;  /* 0x000000250b047c11 */ /* 0x040fe2000f8e20ff */
[----:B-1----:R-:W-:Y:S01]  /*28d0*/  VIADD R0, R0, 0x90 ;  /* 0x0000009000007836 */ /* 0x002fe20000000000 */
[----:B------:R-:W-:Y:S01]  /*28e0*/  SEL R8, R8, RZ, P0 ;  /* 0x000000ff08087207 */ /* 0x000fe20000000000 */
[----:B------:R-:W-:-:S03]  /*28f0*/  VIADD R11, R11, 0x1 ;  /* 0x000000010b0b7836 */ /* 0x000fc60000000000 */
[----:B------:R-:W1:Y:S01]  /*2900*/  LDS.128 R4, [R4+0x110] ;  /* 0x0001100004047984 */ /* 0x000e620000000c00 */
[----:B------:R-:W-:Y:S02]  /*2910*/  PRMT R0, RZ, 0x654, R0 ;  /* 0x00000654ff007816 */ /* 0x000fe40000000000 */
[C---:B------:R-:W-:Y:S01]  /*2920*/  ISETP.NE.AND P1, PT, R11.reuse, 0x2, PT ;  /* 0x000000020b00780c */ /* 0x040fe20003f25270 */
[----:B------:R-:W-:Y:S01]  /*2930*/  @!PT LDS RZ, [RZ] ;  /* 0x00000000fffff984 */ /* 0x000fe20000000800 */
[----:B------:R-:W-:Y:S01]  /*2940*/  @!PT LDS RZ, [RZ] ;  /* 0x00000000fffff984 */ /* 0x000fe20000000800 */
[----:B------:R-:W-:Y:S01]  /*2950*/  @!PT LDS RZ, [RZ] ;  /* 0x00000000fffff984 */ /* 0x000fe20000000800 */
[----:B------:R-:W-:Y:S01]  /*2960*/  @!PT LDS RZ, [RZ] ;  /* 0x00000000fffff984 */ /* 0x000fe20000000800 */
[----:B------:R2:W-:Y:S06]  /*2970*/  MEMBAR.ALL.CTA ;  /* 0x0000000000007992 */ /* 0x0005ec0000008000 */
[----:B--2---:R-:W2:Y:S01]  /*2980*/  FENCE.VIEW.ASYNC.S ;  /* 0x00000000000073c6 */ /* 0x004ea20000000000 */
[----:B------:R-:W-:Y:S01]  /*2990*/  SEL R11, R11, RZ, P1 ;  /* 0x000000ff0b0b7207 */ /* 0x000fe20000800000 */
[----:B--2---:R2:W-:Y:S01]  /*29a0*/  SYNCS.ARRIVE.TRANS64.RED.A1T0 RZ, [R0+URZ], RZ ;  /* 0x000000ff00ff79a7 */ /* 0x0045e200081004ff */
[----:B-1----:R-:W-:-:S02]  /*29b0*/  LOP3.LUT P3, RZ, R6, 0x1, RZ, 0xc0, !PT ;  /* 0x0000000106ff7812 */ /* 0x002fc4000786c0ff */
[----:B------:R-:W-:-:S04]  /*29c0*/  SEL R5, RZ, 0x1, P1 ;  /* 0x00000001ff057807 */ /* 0x000fc80000800000 */
[----:B------:R-:W-:Y:S02]  /*29d0*/  LOP3.LUT R10, R10, R5, RZ, 0x3c, !PT ;  /* 0x000000050a0a7212 */ /* 0x000fe400078e3cff */
[----:B--2---:R-:W-:-:S04]  /*29e0*/  SEL R0, RZ, 0x1, P0 ;  /* 0x00000001ff007807 */ /* 0x004fc80000000000 */
[----:B------:R-:W-:Y:S01]  /*29f0*/  LOP3.LUT R9, R9, R0, RZ, 0x3c, !PT ;  /* 0x0000000009097212 */ /* 0x000fe200078e3cff */
[----:B------:R-:W-:Y:S06]  /*2a00*/  @P3 BRA `(.L_x_46) ;  /* 0xfffffffc002c3947 */ /* 0x000fec000383ffff */
[----:B------:R-:W-:Y:S01]  /*2a10*/  ULEA UR5, UR6, UR37, 0x3 ;  /* 0x0000002506057291 */ /* 0x000fe2000f8e18ff */
[----:B------:R-:W-:-:S08]  /*2a20*/  SHF.L.U32 R3, R12, 0x1f, RZ ;  /* 0x0000001f0c037819 */ /* 0x000fd000000006ff */
[----:B------:R-:W1:Y:S02]  /*2a30*/  SYNCS.PHASECHK.TRANS64 P0, [UR5+0x90], R3 ;  /* 0x00009003ff0075a7 */ /* 0x000e640008001005 */
[----:B-1----:R-:W-:Y:S05]  /*2a40*/  @P0 BRA `(.L_x_47) ;  /* 0x0000000000080947 */ /* 0x002fea0003800000 */
[----:B------:R-:W1:Y:S02]  /*2a50*/  SYNCS.PHASECHK.TRANS64.TRYWAIT P0, [UR5+0x90], R3 ;  /* 0x00009003ff0075a7 */ /* 0x000e640008001105 */
[----:B-1----:R-:W-:Y:S05]  /*2a60*/  @!P0 BRA `(.L_x_48) ;  /* 0x0000004000e48947 */ /* 0x002fea0003800000 */
.L_x_47:
[----:B------:R-:W-:-:S04]  /*2a70*/  UIADD3 UR4, UPT, UPT, UR6, 0x1, URZ ;  /* 0x0000000106047890 */ /* 0x000fc8000fffe0ff */
[----:B------:R-:W-:-:S04]  /*2a80*/  UISETP.NE.AND UP0, UPT, UR4, 0x2, UPT ;  /* 0x000000020400788c */ /* 0x000fc8000bf05270 */
[----:B------:R-:W-:Y:S02]  /*2a90*/  USEL UR7, URZ, 0x1, UP0 ;  /* 0x00000001ff077887 */ /* 0x000fe40008000000 */
[----:B------:R-:W-:-:S04]  /*2aa0*/  USEL UR4, UR4, URZ, UP0 ;  /* 0x000000ff04047287 */ /* 0x000fc80008000000 */
[----:B------:R-:W-:Y:S01]  /*2ab0*/  ULEA UR4, UR4, UR37, 0x3 ;  /* 0x0000002504047291 */ /* 0x000fe2000f8e18ff */
[----:B-1----:R-:W-:-:S04]  /*2ac0*/  LOP3.LUT R3, R12, UR7, RZ, 0x3c, !PT ;  /* 0x000000070c037c12 */ /* 0x002fc8000f8e3cff */
[----:B------:R-:W-:-:S04]  /*2ad0*/  SHF.L.U32 R0, R3, 0x1f, RZ ;  /* 0x0000001f03007819 */ /* 0x000fc800000006ff */
[----:B------:R-:W1:Y:S02]  /*2ae0*/  SYNCS.PHASECHK.TRANS64 P0, [UR4+0x90], R0 ;  /* 0x00009000ff0075a7 */ /* 0x000e640008001004 */
[----:B-1----:R-:W-:Y:S05]  /*2af0*/  @P0 EXIT ;  /* 0x000000000000094d */ /* 0x002fea0003800000 */
[----:B------:R-:W-:Y:S02]  /*2b00*/  SHF.L.U32 R3, R3, 0x1f, RZ ;  /* 0x0000001f03037819 */ /* 0x000fe400000006ff */
[----:B------:R-:W-:-:S07]  /*2b10*/  MOV R0, UR4 ;  /* 0x0000000400007c02 */ /* 0x000fce0008000f00 */
.L_x_49:
[----:B-1----:R1:W2:Y:S02]  /*2b20*/  SYNCS.PHASECHK.TRANS64.TRYWAIT P0, [R0+URZ+0x90], R3 ;  /* 0x00009003000075a7 */ /* 0x0022a400080011ff */
[----:B--2---:R-:W-:Y:S05]  /*2b30*/  @!P0 NANOSLEEP.SYNCS 0x989680 ;  /* 0x009896800000895d */ /* 0x004fea0003900000 */
[----:B------:R-:W2:Y:S02]  /*2b40*/  @!P0 SYNCS.PHASECHK.TRANS64 P0, [R0+URZ+0x90], R3 ;  /* 0x00009003000085a7 */ /* 0x000ea400080010ff */
[----:B--2---:R-:W-:Y:S05]  /*2b50*/  @P0 EXIT ;  /* 0x000000000000094d */ /* 0x004fea0003800000 */
[----:B------:R-:W-:Y:S05]  /*2b60*/  BRA `(.L_x_49) ;  /* 0xfffffffc00ec7947 */ /* 0x000fea000383ffff */
.L_x_42:
[----:B------:R-:W-:-:S09]  /*2b70*/  UISETP.NE.AND UP1, UPT, UR8, URZ, UPT ;  /* 0x000000ff0800728c */ /* 0x000fd2000bf25270 */
[----:B------:R-:W-:Y:S05]  /*2b80*/  BRA.U UP1, `(.L_x_50) ;  /* 0x0000000d017c7547 */ /* 0x000fea000b800000 */
[----:B------:R-:W-:Y:S01]  /*2b90*/  UMOV UR4, 0x40 ;  /* 0x0000004000047882 */ /* 0x000fe20000000000 */
[----:B------:R-:W-:Y:S01]  /*2ba0*/  NOP ;  /* 0x0000000000007918 */ /* 0x000fe20000000000 */
[----:B------:R-:W-:Y:S01]  /*2bb0*/  ULEA UR4, UR37, UR4, 0x18 ;  /* 0x0000000425047291 */ /* 0x000fe2000f8ec0ff */
[----:B------:R-:W-:Y:S02]  /*2bc0*/  UMOV UR5, 0x400 ;  /* 0x0000040000057882 */ /* 0x000fe40000000000 */
[----:B------:R-:W-:-:S06]  /*2bd0*/  ULEA UR37, UR37, UR5, 0x18 ;  /* 0x0000000525257291 */ /* 0x000fcc000f8ec0ff */
[----:B------:R-:W1:Y:S02]  /*2be0*/  LDS.U8 R0, [UR4+0x1c] ;  /* 0x00001c04ff007984 */ /* 0x000e640008000000 */
[----:B-1----:R-:W-:-:S13]  /*2bf0*/  ISETP.NE.AND P0, PT, R0, RZ, PT ;  /* 0x000000ff0000720c */ /* 0x002fda0003f05270 */
[----:B------:R-:W-:Y:S05]  /*2c00*/  @P0 BRA `(.L_x_51) ;  /* 0x0000000000580947 */ /* 0x000fea0003800000 */
[----:B------:R-:W-:-:S13]  /*2c10*/  ELECT P0, URZ, PT ;  /* 0x0000000000ff782f */ /* 0x000fda0003800000 */
[----:B------:R-:W-:Y:S05]  /*2c20*/  @!P0 BRA `(.L_x_52) ;  /* 0x0000000000608947 */ /* 0x000fea0003800000 */
[----:B------:R-:W-:Y:S01]  /*2c30*/  UMOV UR5, 0x10 ;  /* 0x0000001000057882 */ /* 0x000fe20000000000 */
[----:B------:R-:W-:Y:S01]  /*2c40*/  HFMA2 R0, -RZ, RZ, 0, 5.9604644775390625e-08 ;  /* 0x00000001ff007431 */ /* 0x000fe200000001ff */
[----:B------:R-:W-:-:S03]  /*2c50*/  MOV R2, 0xffff ;  /* 0x0000ffff00027802 */ /* 0x000fc60000000f00 */
[----:B------:R-:W-:Y:S04]  /*2c60*/  DEPBAR.LE SB1, 0x36 ;  /* 0x00009d800000791a */ /* 0x000fe80000000000 */
[----:B------:R-:W1:Y:S02]  /*2c70*/  UTCATOMSWS.FIND_AND_SET.ALIGN UP0, UR5, UR5 ;  /* 0x00000005000575e3 */ /* 0x000e640008000800 */
[----:B-1----:R-:W-:Y:S01]  /*2c80*/  MOV R3, UR5 ;  /* 0x0000000500037c02 */ /* 0x002fe20008000f00 */
[----:B------:R-:W-:Y:S06]  /*2c90*/  BRA.U UP0, `(.L_x_53) ;  /* 0x0000000100187547 */ /* 0x000fec000b800000 */
.L_x_54:
[----:B------:R-:W-:Y:S05]  /*2ca0*/  NANOSLEEP 0x64 ;  /* 0x000000640000795d */ /* 0x000fea0003800000 */
[----:B------:R-:W-:-:S05]  /*2cb0*/  UMOV UR5, 0x10 ;  /* 0x0000001000057882 */ /* 0x000fca0000000000 */
[----:B------:R-:W-:Y:S04]  /*2cc0*/  DEPBAR.LE SB1, 0x36 ;  /* 0x00009d800000791a */ /* 0x000fe80000000000 */
[----:B------:R-:W1:Y:S02]  /*2cd0*/  UTCATOMSWS.FIND_AND_SET.ALIGN UP0, UR5, UR5 ;  /* 0x00000005000575e3 */ /* 0x000e640008000800 */
[----:B-1----:R-:W-:Y:S01]  /*2ce0*/  MOV R3, UR5 ;  /* 0x0000000500037c02 */ /* 0x002fe20008000f00 */
[----:B------:R-:W-:Y:S05]  /*2cf0*/  BRA.U !UP0, `(.L_x_54) ;  /* 0xfffffffd08e87547 */ /* 0x000fea000b83ffff */
.L_x_53:
[-C--:B------:R-:W-:Y:S02]  /*2d00*/  SHF.L.U32 R2, R2, R3.reuse, RZ ;  /* 0x0000000302027219 */ /* 0x080fe400000006ff */
[----:B------:R-:W-:Y:S01]  /*2d10*/  SHF.L.U32 R0, R0, R3, RZ ;  /* 0x0000000300007219 */ /* 0x000fe200000006ff */
[----:B------:R-:W-:Y:S02]  /*2d20*/  IMAD.SHL.U32 R3, R3, 0x20, RZ ;  /* 0x0000002003037824 */ /* 0x000fe400078e00ff */
[----:B------:R1:W-:Y:S04]  /*2d30*/  ATOMS.OR RZ, [UR4+0x14], R2 ;  /* 0x00001402ffff798c */ /* 0x0003e8000b000004 */
[----:B------:R1:W-:Y:S04]  /*2d40*/  ATOMS.OR RZ, [UR4+0x18], R0 ;  /* 0x00001800ffff798c */ /* 0x0003e8000b000004 */
[----:B------:R1:W-:Y:S01]  /*2d50*/  STS [UR37+0x130], R3 ;  /* 0x00013003ff007988 */ /* 0x0003e20008000825 */
[----:B------:R-:W-:Y:S05]  /*2d60*/  BRA `(.L_x_52) ;  /* 0x0000000000107947 */ /* 0x000fea0003800000 */
.L_x_51:
[----:B------:R-:W-:Y:S02]  /*2d70*/  MOV R0, 0xffffffff ;  /* 0xffffffff00007802 */ /* 0x000fe40000000f00 */
[----:B------:R-:W-:-:S03]  /*2d80*/  MOV R2, 0x2db0 ;  /* 0x00002db000027802 */ /* 0x000fc60000000f00 */
[----:B------:R1:W-:Y:S04]  /*2d90*/  STS [UR37+0x130], R0 ;  /* 0x00013000ff007988 */ /* 0x0003e80008000825 */
[----:B-1-3-5:R-:W-:Y:S05]  /*2da0*/  CALL.REL.NOINC `($__internal_1_$__cuda_sm10x_tcgen05_guardrail_trap_phase_invalid_during_alloc) ;  /* 0x0000004400607944 */ /* 0x02afea0003c00000 */
.L_x_52:
[----:B------:R-:W-:Y:S05]  /*2db0*/  WARPSYNC.ALL ;  /* 0x0000000000007948 */ /* 0x000fea0003800000 */
[----:B------:R-:W2:Y:S01]  /*2dc0*/  S2UR UR6, SR_CgaCtaId ;  /* 0x00000000000679c3 */ /* 0x000ea20000008800 */
[----:B------:R-:W-:Y:S01]  /*2dd0*/  UMOV UR4, 0x400 ;  /* 0x0000040000047882 */ /* 0x000fe20000000000 */
[----:B------:R-:W-:-:S06]  /*2de0*/  NOP ;  /* 0x0000000000007918 */ /* 0x000fcc0000000000 */
[----:B------:R-:W-:Y:S06]  /*2df0*/  BAR.ARV 0x6, 0xa0 ;  /* 0x0182800000007b1d */ /* 0x000fec0000002000 */
[----:B------:R-:W4:Y:S01]  /*2e00*/  LDCU UR7, c[0x0][0x38c] ;  /* 0x00007180ff0777ac */ /* 0x000f220008000800 */
[----:B------:R-:W-:Y:S01]  /*2e10*/  IMAD.MOV.U32 R11, RZ, RZ, 0x1 ;  /* 0x00000001ff0b7424 */ /* 0x000fe200078e00ff */
[----:B------:R-:W-:Y:S01]  /*2e20*/  CS2R R8, SRZ ;  /* 0x0000000000087805 */ /* 0x000fe2000001ff00 */
[----:B------:R-:W-:Y:S01]  /*2e30*/  IMAD.MOV.U32 R10, RZ, RZ, RZ ;  /* 0x000000ffff0a7224 */ /* 0x000fe200078e00ff */
[----:B------:R-:W-:Y:S01]  /*2e40*/  UMOV UR18, URZ ;  /* 0x000000ff00127c82 */ /* 0x000fe20008000000 */
[----:B------:R-:W-:Y:S01]  /*2e50*/  UMOV UR17, URZ ;  /* 0x000000ff00117c82 */ /* 0x000fe20008000000 */
[----:B------:R-:W-:Y:S01]  /*2e60*/  UMOV UR22, 0x0 ;  /* 0x0000000000167882 */ /* 0x000fe20000000000 */
[----:B------:R-:W-:Y:S01]  /*2e70*/  UMOV UR23, 0x8100490 ;  /* 0x0810049000177882 */ /* 0x000fe20000000000 */
[----:B------:R-:W-:Y:S01]  /*2e80*/  UMOV UR20, 0x0 ;  /* 0x0000000000147882 */ /* 0x000fe20000000000 */
[----:B------:R-:W-:Y:S01]  /*2e90*/  UMOV UR21, 0x8100490 ;  /* 0x0810049000157882 */ /* 0x000fe20000000000 */
[----:B--2---:R-:W-:Y:S01]  /*2ea0*/  ULEA UR6, UR6, UR4, 0x18 ;  /* 0x0000000406067291 */ /* 0x004fe2000f8ec0ff */
[----:B------:R-:W2:Y:S03]  /*2eb0*/  LDCU UR4, c[0x0][0x38c] ;  /* 0x00007180ff0477ac */ /* 0x000ea60008000800 */
[----:B------:R-:W-:-:S02]  /*2ec0*/  UIADD3 UR11, UPT, UPT, UR6, 0x4400, URZ ;  /* 0x00004400060b7890 */ /* 0x000fc4000fffe0ff */
[----:B----4-:R-:W-:-:S03]  /*2ed0*/  UIADD3 UR7, UPT, UPT, UR7, 0x3f, URZ ;  /* 0x0000003f07077890 */ /* 0x010fc6000fffe0ff */
[----:B-1----:R-:W1:Y:S01]  /*2ee0*/  LDS R0, [UR6+0x130] ;  /* 0x00013006ff007984 */ /* 0x002e620008000800 */
[----:B------:R-:W-:Y:S02]  /*2ef0*/  UIADD3 UR12, UPT, UPT, UR6, 0x10400, URZ ;  /* 0x00010400060c7890 */ /* 0x000fe4000fffe0ff */
[----:B------:R-:W-:Y:S02]  /*2f00*/  USHF.R.S32.HI UR5, URZ, 0x1f, UR7 ;  /* 0x0000001fff057899 */ /* 0x000fe40008011407 */
[----:B------:R-:W-:Y:S02]  /*2f10*/  USHF.R.U32.HI UR11, URZ, 0x4, UR11 ;  /* 0x00000004ff0b7899 */ /* 0x000fe4000801160b */
[----:B------:R-:W-:Y:S02]  /*2f20*/  ULEA.HI UR5, UR5, UR7, URZ, 0x6 ;  /* 0x0000000705057291 */ /* 0x000fe4000f8f30ff */
[----:B------:R-:W-:Y:S02]  /*2f30*/  USHF.R.U32.HI UR12, URZ, 0x4, UR12 ;  /* 0x00000004ff0c7899 */ /* 0x000fe4000801160c */
[----:B------:R-:W-:-:S02]  /*2f40*/  USHF.R.S32.HI UR5, URZ, 0x6, UR5 ;  /* 0x00000006ff057899 */ /* 0x000fc40008011405 */
[----:B------:R-:W-:Y:S02]  /*2f50*/  ULOP3.LUT UR11, UR11, 0x3fff, URZ, 0xc0, !UPT ;  /* 0x00003fff0b0b7892 */ /* 0x000fe4000f8ec0ff */
[----:B------:R-:W-:Y:S02]  /*2f60*/  UISETP.LT.AND UP0, UPT, UR5, 0x1, UPT ;  /* 0x000000010500788c */ /* 0x000fe4000bf01270 */
[----:B------:R-:W-:Y:S02]  /*2f70*/  ULOP3.LUT UR12, UR12, 0x3fff, URZ, 0xc0, !UPT ;  /* 0x00003fff0c0c7892 */ /* 0x000fe4000f8ec0ff */
[----:B------:R-:W-:Y:S02]  /*2f80*/  USEL UR10, UR5, 0x1, !UP0 ;  /* 0x00000001050a7887 */ /* 0x000fe4000c000000 */
[----:B------:R-:W-:Y:S02]  /*2f90*/  ULOP3.LUT UR11, UR11, 0x10000, URZ, 0xfc, !UPT ;  /* 0x000100000b0b7892 */ /* 0x000fe4000f8efcff */
[----:B------:R-:W-:-:S02]  /*2fa0*/  ULOP3.LUT UR12, UR12, 0x10000, URZ, 0xfc, !UPT ;  /* 0x000100000c0c7892 */ /* 0x000fc4000f8efcff */
[----:B------:R-:W-:Y:S02]  /*2fb0*/  UIADD3 UR10, UPT, UPT, -UR10, URZ, URZ ;  /* 0x000000ff0a0a7290 */ /* 0x000fe4000fffe1ff */
[----:B--2---:R-:W-:Y:S01]  /*2fc0*/  UISETP.GE.AND UP3, UPT, UR4, 0x1, UPT ;  /* 0x000000010400788c */ /* 0x004fe2000bf66270 */
[----:B-1----:R-:W-:-:S15]  /*2fd0*/  R2UR UR19, R0 ;  /* 0x00000000001372ca */ /* 0x002fde00000e0000 */
.L_x_61:
[----:B------:R-:W-:Y:S02]  /*2fe0*/  LEA R0, R10, UR6, 0x3 ;  /* 0x000000060a007c11 */ /* 0x000fe4000f8e18ff */
[----:B------:R-:W-:Y:S02]  /*2ff0*/  SHF.L.U32 R5, R9, 0x1f, RZ ;  /* 0x0000001f09057819 */ /* 0x000fe400000006ff */
[----:B------:R-:W-:Y:S01]  /*3000*/  PLOP3.LUT P0, PT, PT, PT, UP3, 0x80, 0x8 ;  /* 0x000000000008781c */ /* 0x000fe20003f0f038 */
[----:B------:R-:W-:Y:S01]  /*3010*/  VIADD R3, R0, 0x90 ;  /* 0x0000009000037836 */ /* 0x000fe20000000000 */
[----:B-1----:R-:W1:Y:S02]  /*3020*/  SYNCS.PHASECHK.TRANS64.TRYWAIT P1, [R0+URZ+0x80], R5 ;  /* 0x00008005000075a7 */ /* 0x002e6400080211ff */
[----:B-1--4-:R-:W-:Y:S09]  /*3030*/  @!P1 BRA `(.L_x_55) ;  /* 0x0000003c00889947 */ /* 0x012ff20003800000 */
.L_x_116:
[----:B------:R-:W-:Y:S01]  /*3040*/  LEA R4, R10, UR6, 0x4 ;  /* 0x000000060a047c11 */ /* 0x000fe2000f8e20ff */
[----:B------:R-:W-:Y:S01]  /*3050*/  @UP3 ULEA UR4, UR17, UR6, 0x3 ;  /* 0x0000000611043291 */ /* 0x000fe2000f8e18ff */
[----:B------:R-:W-:Y:S01]  /*3060*/  PLOP3.LUT P2, PT, PT, PT, PT, 0x80, 0x8 ;  /* 0x000000000008781c */ /* 0x000fe20003f4f070 */
[----:B------:R-:W-:Y:S01]  /*3070*/  ULEA UR8, UR18, UR6, 0x3 ;  /* 0x0000000612087291 */ /* 0x000fe2000f8e18ff */
[----:B------:R-:W-:Y:S01]  /*3080*/  PRMT R3, RZ, 0x654, R3 ;  /* 0x00000654ff037816 */ /* 0x000fe20000000003 */
[----:B------:R-:W-:Y:S01]  /*3090*/  ULEA UR9, UR18, UR19, 0x6 ;  /* 0x0000001312097291 */ /* 0x000fe2000f8e30ff */
[----:B-1----:R-:W1:Y:S01]  /*30a0*/  LDS.128 R4, [R4+0x110] ;  /* 0x0001100004047984 */ /* 0x002e620000000c00 */
[----:B------:R-:W-:Y:S02]  /*30b0*/  @P0 SHF.L.U32 R2, R8, 0x1f, RZ ;  /* 0x0000001f08020819 */ /* 0x000fe400000006ff */
[----:B------:R-:W-:Y:S01]  /*30c0*/  SHF.L.U32 R0, R11, 0x1f, RZ ;  /* 0x0000001f0b007819 */ /* 0x000fe200000006ff */
[----:B------:R-:W-:Y:S01]  /*30d0*/  @!PT LDS RZ, [RZ] ;  /* 0x00000000fffff984 */ /* 0x000fe20000000800 */
[----:B------:R-:W-:Y:S01]  /*30e0*/  @!PT LDS RZ, [RZ] ;  /* 0x00000000fffff984 */ /* 0x000fe20000000800 */
[----:B------:R-:W-:Y:S01]  /*30f0*/  @!PT LDS RZ, [RZ] ;  /* 0x00000000fffff984 */ /* 0x000fe20000000800 */
[----:B------:R-:W-:Y:S01]  /*3100*/  @!PT LDS RZ, [RZ] ;  /* 0x00000000fffff984 */ /* 0x000fe20000000800 */
[----:B------:R2:W-:Y:S06]  /*3110*/  MEMBAR.ALL.CTA ;  /* 0x0000000000007992 */ /* 0x0005ec0000008000 */
[----:B--2---:R-:W2:Y:S02]  /*3120*/  FENCE.VIEW.ASYNC.S ;  /* 0x00000000000073c6 */ /* 0x004ea40000000000 */
[----:B--2---:R2:W-:Y:S01]  /*3130*/  SYNCS.ARRIVE.TRANS64.RED.A1T0 RZ, [R3+URZ], RZ ;  /* 0x000000ff03ff79a7 */ /* 0x0045e200081004ff */
[----:B------:R2:W4:Y:S01]  /*3140*/  @P0 SYNCS.PHASECHK.TRANS64.TRYWAIT P2, [UR4], R2 ;  /* 0x00000002ff0005a7 */ /* 0x0005220008041104 */
[----:B-1----:R-:W-:Y:S01]  /*3150*/  LOP3.LUT P1, RZ, R6, 0x1, RZ, 0xc0, !PT ;  /* 0x0000000106ff7812 */ /* 0x002fe2000782c0ff */
[----:B------:R-:W1:Y:S02]  /*3160*/  SYNCS.PHASECHK.TRANS64.TRYWAIT P0, [UR8+0xc0], R0 ;  /* 0x0000c000ff0075a7 */ /* 0x000e640008001108 */
[----:B-12-4-:R-:W-:Y:S10]  /*3170*/  @!P0 BRA `(.L_x_56) ;  /* 0x0000003c004c8947 */ /* 0x016ff40003800000 */
.L_x_118:
[----:B------:R-:W-:Y:S01]  /*3180*/  IADD3 R10, PT, PT, R10, 0x1, RZ ;  /* 0x000000010a0a7810 */ /* 0x000fe20007ffe0ff */
[----:B------:R-:W-:Y:S06]  /*3190*/  BRA.U !UP3, `(.L_x_57) ;  /* 0x000000010b987547 */ /* 0x000fec000b800000 */
[----:B------:R-:W-:Y:S01]  /*31a0*/  UPLOP3.LUT UP4, UPT, UPT, UPT, UPT, 0x40, 0x4 ;  /* 0x000000000004789c */ /* 0x000fe20003f8e870 */
[----:B------:R-:W-:Y:S01]  /*31b0*/  UMOV UR16, UR10 ;  /* 0x0000000a00107c82 */ /* 0x000fe20008000000 */
[----:B------:R-:W-:Y:S01]  /*31c0*/  UMOV UR15, UR5 ;  /* 0x00000005000f7c82 */ /* 0x000fe20008000000 */
[----:B------:R-:W-:-:S08]  /*31d0*/  UMOV UR14, UR17 ;  /* 0x00000011000e7c82 */ /* 0x000fd00008000000 */
.L_x_60:
[----:B------:R-:W-:Y:S02]  /*31e0*/  UIADD3 UR16, UPT, UPT, UR16, 0x1, URZ ;  /* 0x0000000110107890 */ /* 0x000fe4000fffe0ff */
[----:B--2---:R-:W-:Y:S02]  /*31f0*/  ULEA UR7, UR14, UR6, 0x3 ;  /* 0x000000060e077291 */ /* 0x004fe4000f8e18ff */
[----:B------:R-:W-:Y:S01]  /*3200*/  UISETP.NE.AND UP0, UPT, UR16, URZ, UPT ;  /* 0x000000ff1000728c */ /* 0x000fe2000bf05270 */
[----:B----4-:R-:W-:Y:S10]  /*3210*/  @P2 BRA `(.L_x_58) ;  /* 0x00000000000c2947 */ /* 0x010ff40003800000 */
[----:B-1----:R-:W-:Y:S04]  /*3220*/  SHF.L.U32 R3, R8, 0x1f, RZ ;  /* 0x0000001f08037819 */ /* 0x002fe800000006ff */
[----:B------:R-:W1:Y:S02]  /*3230*/  SYNCS.PHASECHK.TRANS64.TRYWAIT P0, [UR7], R3 ;  /* 0x00000003ff0075a7 */ /* 0x000e640008001107 */
[----:B-1----:R-:W-:Y:S05]  /*3240*/  @!P0 BRA `(.L_x_59) ;  /* 0x0000003c00308947 */ /* 0x002fea0003800000 */
.L_x_58:
[----:B------:R-:W-:Y:S01]  /*3250*/  UISETP.NE.AND UP1, UPT, UR15, 0x1, UPT ;  /* 0x000000010f00788c */ /* 0x000fe2000bf25270 */
[----:B------:R-:W-:Y:S01]  /*3260*/  PLOP3.LUT P2, PT, PT, PT, PT, 0x80, 0x8 ;  /* 0x000000000008781c */ /* 0x000fe20003f4f070 */
[----:B------:R-:W-:Y:S02]  /*3270*/  UIADD3 UR17, UPT, UPT, UR14, 0x1, URZ ;  /* 0x000000010e117890 */ /* 0x000fe4000fffe0ff */
[----:B------:R-:W-:Y:S02]  /*3280*/  ULEA UR24, UR14, UR12, 0x8 ;  /* 0x0000000c0e187291 */ /* 0x000fe4000f8e40ff */
[----:B------:R-:W-:Y:S01]  /*3290*/  UISETP.NE.AND UP2, UPT, UR17, 0x6, UPT ;  /* 0x000000061100788c */ /* 0x000fe2000bf45270 */
[----:B------:R-:W-:Y:S01]  /*32a0*/  PLOP3.LUT P0, PT, PT, PT, UP1, 0x80, 0x8 ;  /* 0x000000000008781c */ /* 0x000fe20003f0f018 */
[----:B------:R-:W-:Y:S02]  /*32b0*/  ULEA UR26, UR14, UR11, 0x9 ;  /* 0x0000000b0e1a7291 */ /* 0x000fe4000f8e48ff */
[----:B------:R-:W-:Y:S02]  /*32c0*/  USEL UR13, URZ, 0x1, UP2 ;  /* 0x00000001ff0d7887 */ /* 0x000fe40009000000 */
[----:B------:R-:W-:Y:S02]  /*32d0*/  USEL UR17, UR17, URZ, UP2 ;  /* 0x000000ff11117287 */ /* 0x000fe40009000000 */
[----:B------:R-:W-:Y:S02]  /*32e0*/  UIADD3 UR30, UPT, UPT, UR24, 0x2, URZ ;  /* 0x00000002181e7890 */ /* 0x000fe4000fffe0ff */
[----:B------:R-:W-:Y:S01]  /*32f0*/  @UP1 ULEA UR4, UR17, UR6, 0x3 ;  /* 0x0000000611041291 */ /* 0x000fe2000f8e18ff */
[----:B------:R-:W-:Y:S01]  /*3300*/  LOP3.LUT R8, R8, UR13, RZ, 0x3c, !PT ;  /* 0x0000000d08087c12 */ /* 0x000fe2000f8e3cff */
[----:B------:R-:W-:Y:S02]  /*3310*/  UIADD3 UR28, UPT, UPT, UR26, 0x2, URZ ;  /* 0x000000021a1c7890 */ /* 0x000fe4000fffe0ff */
[----:B------:R-:W-:Y:S01]  /*3320*/  UIADD3 UR7, UPT, UPT, UR7, 0x30, URZ ;  /* 0x0000003007077890 */ /* 0x000fe2000fffe0ff */
[----:B-1----:R-:W-:Y:S01]  /*3330*/  @P0 SHF.L.U32 R0, R8, 0x1f, RZ ;  /* 0x0000001f08000819 */ /* 0x002fe200000006ff */
[----:B------:R-:W-:Y:S01]  /*3340*/  UMOV UR25, 0x80004020 ;  /* 0x8000402000197882 */ /* 0x000fe20000000000 */
[----:B------:R-:W-:Y:S01]  /*3350*/  UMOV UR27, 0x80004020 ;  /* 0x80004020001b7882 */ /* 0x000fe20000000000 */
[----:B------:R-:W-:Y:S01]  /*3360*/  UMOV UR31, 0x80004020 ;  /* 0x80004020001f7882 */ /* 0x000fe20000000000 */
[----:B------:R2:W4:Y:S01]  /*3370*/  @P0 SYNCS.PHASECHK.TRANS64.TRYWAIT P2, [UR4], R0 ;  /* 0x00000000ff0005a7 */ /* 0x0005220008041104 */
[----:B------:R-:W-:Y:S01]  /*3380*/  UIADD3 UR15, UPT, UPT, UR15, -0x1, URZ ;  /* 0xffffffff0f0f7890 */ /* 0x000fe2000fffe0ff */
[----:B------:R2:W-:Y:S01]  /*3390*/  UTCQMMA gdesc[UR26], gdesc[UR24], tmem[UR9], tmem[UR22], idesc[UR23], UP4 ;  /* 0x00ff16181a0075ea */ /* 0x0005e2000a000309 */
[----:B------:R-:W-:Y:S01]  /*33a0*/  UPLOP3.LUT UP4, UPT, UPT, UPT, UPT, 0x80, 0x8 ;  /* 0x000000000008789c */ /* 0x000fe20003f8f070 */
[----:B------:R-:W-:Y:S01]  /*33b0*/  UMOV UR29, 0x80004020 ;  /* 0x80004020001d7882 */ /* 0x000fe20000000000 */
[----:B------:R-:W-:Y:S01]  /*33c0*/  UMOV UR14, UR17 ;  /* 0x00000011000e7c82 */ /* 0x000fe20008000000 */
[----:B------:R2:W-:Y:S01]  /*33d0*/  UTCQMMA gdesc[UR28], gdesc[UR30], tmem[UR9], tmem[UR20], idesc[UR21], UPT ;  /* 0x00ff141e1c0075ea */ /* 0x0005e2000b800309 */
[----:B------:R2:W-:Y:S01]  /*33e0*/  UTCBAR [UR7], URZ ;  /* 0x000000ff070073e9 */ /* 0x0005e200080000ff */
[----:B------:R-:W-:Y:S06]  /*33f0*/  BRA.U UP0, `(.L_x_60) ;  /* 0xfffffffd00787547 */ /* 0x000fec000b83ffff */
.L_x_57:
[----:B------:R-:W-:Y:S01]  /*3400*/  UIADD3 UR18, UPT, UPT, UR18, 0x1, URZ ;  /* 0x0000000112127890 */ /* 0x000fe2000fffe0ff */
[C---:B------:R-:W-:Y:S01]  /*3410*/  ISETP.NE.AND P0, PT, R10.reuse, 0x2, PT ;  /* 0x000000020a00780c */ /* 0x040fe20003f05270 */
[----:B------:R-:W-:Y:S02]  /*3420*/  UIADD3 UR8, UPT, UPT, UR8, 0xa0, URZ ;  /* 0x000000a008087890 */ /* 0x000fe4000fffe0ff */
[----:B------:R-:W-:Y:S01]  /*3430*/  UISETP.NE.AND UP0, UPT, UR18, 0x4, UPT ;  /* 0x000000041200788c */ /* 0x000fe2000bf05270 */
[----:B-12---:R-:W-:Y:S02]  /*3440*/  SEL R0, RZ, 0x1, P0 ;  /* 0x00000001ff007807 */ /* 0x006fe40000000000 */
[----:B------:R-:W-:Y:S01]  /*3450*/  SEL R10, R10, RZ, P0 ;  /* 0x000000ff0a0a7207 */ /* 0x000fe20000000000 */
[----:B------:R-:W-:Y:S01]  /*3460*/  USEL UR4, URZ, 0x1, UP0 ;  /* 0x00000001ff047887 */ /* 0x000fe20008000000 */
[----:B------:R-:W-:Y:S01]  /*3470*/  LOP3.LUT R9, R9, R0, RZ, 0x3c, !PT ;  /* 0x0000000009097212 */ /* 0x000fe200078e3cff */
[----:B------:R-:W-:Y:S01]  /*3480*/  USEL UR18, UR18, URZ, UP0 ;  /* 0x000000ff12127287 */ /* 0x000fe20008000000 */
[----:B------:R1:W-:Y:S03]  /*3490*/  UTCBAR [UR8], URZ ;  /* 0x000000ff080073e9 */ /* 0x0003e600080000ff */
[----:B------:R-:W-:Y:S01]  /*34a0*/  LOP3.LUT R11, R11, UR4, RZ, 0x3c, !PT ;  /* 0x000000040b0b7c12 */ /* 0x000fe2000f8e3cff */
[----:B------:R-:W-:Y:S07]  /*34b0*/  @P1 BRA `(.L_x_61) ;  /* 0xfffffff800c81947 */ /* 0x000fee000383ffff */
[----:B------:R-:W2:Y:S01]  /*34c0*/  S2UR UR4, SR_CgaCtaId ;  /* 0x00000000000479c3 */ /* 0x000ea20000008800 */
[----:B------:R-:W-:Y:S01]  /*34d0*/  ELECT P0, URZ, PT ;  /* 0x0000000000ff782f */ /* 0x000fe20003800000 */
[----:B------:R-:W-:Y:S01]  /*34e0*/  IMAD.MOV.U32 R0, RZ, RZ, 0x1 ;  /* 0x00000001ff007424 */ /* 0x000fe200078e00ff */
[----:B------:R-:W-:Y:S01]  /*34f0*/  UIADD3 UR6, UPT, UPT, UR6, 0xc0, URZ ;  /* 0x000000c006067890 */ /* 0x000fe2000fffe0ff */
[----:B------:R-:W-:Y:S01]  /*3500*/  SHF.L.U32 R3, R11, 0x1f, RZ ;  /* 0x0000001f0b037819 */ /* 0x000fe200000006ff */
[----:B------:R-:W-:-:S03]  /*3510*/  UMOV UR5, 0x40 ;  /* 0x0000004000057882 */ /* 0x000fc60000000000 */
[----:B------:R-:W-:Y:S01]  /*3520*/  UVIRTCOUNT.DEALLOC.SMPOOL 0x80 ;  /* 0x000000800000784c */ /* 0x000fe20000000000 */
[----:B--2---:R-:W-:Y:S02]  /*3530*/  ULEA UR4, UR4, UR5, 0x18 ;  /* 0x0000000504047291 */ /* 0x004fe4000f8ec0ff */
[----:B------:R-:W-:-:S07]  /*3540*/  ULEA UR5, UR18, UR6, 0x3 ;  /* 0x0000000612057291 */ /* 0x000fce000f8e18ff */
[----:B------:R2:W-:Y:S02]  /*3550*/  @P0 STS.U8 [UR4+0x1c], R0 ;  /* 0x00001c00ff000988 */ /* 0x0005e40008000004 */
[----:B------:R-:W3:Y:S02]  /*3560*/  SYNCS.PHASECHK.TRANS64.TRYWAIT P0, [UR5], R3 ;  /* 0x00000003ff0075a7 */ /* 0x000ee40008001105 */
[----:B--23--:R-:W-:Y:S05]  /*3570*/  @!P0 BRA `(.L_x_62) ;  /* 0x00000038007c8947 */ /* 0x00cfea0003800000 */
.L_x_121:
[----:B------:R-:W-:-:S04]  /*3580*/  UIADD3 UR7, UPT, UPT, UR18, 0x1, URZ ;  /* 0x0000000112077890 */ /* 0x000fc8000fffe0ff */
[----:B------:R-:W-:-:S04]  /*3590*/  UISETP.NE.AND UP0, UPT, UR7, 0x4, UPT ;  /* 0x000000040700788c */ /* 0x000fc8000bf05270 */
[----:B-1----:R-:W-:Y:S02]  /*35a0*/  USEL UR8, URZ, 0x1, UP0 ;  /* 0x00000001ff087887 */ /* 0x002fe40008000000 */
[----:B------:R-:W-:-:S04]  /*35b0*/  USEL UR7, UR7, URZ, UP0 ;  /* 0x000000ff07077287 */ /* 0x000fc80008000000 */
[----:B------:R-:W-:Y:S01]  /*35c0*/  ULEA UR5, UR7, UR6, 0x3 ;  /* 0x0000000607057291 */ /* 0x000fe2000f8e18ff */
[----:B------:R-:W-:-:S04]  /*35d0*/  LOP3.LUT R2, R11, UR8, RZ, 0x3c, !PT ;  /* 0x000000080b027c12 */ /* 0x000fc8000f8e3cff */
[----:B--2---:R-:W-:-:S04]  /*35e0*/  SHF.L.U32 R3, R2, 0x1f, RZ ;  /* 0x0000001f02037819 */ /* 0x004fc800000006ff */
[----:B------:R-:W1:Y:S02]  /*35f0*/  SYNCS.PHASECHK.TRANS64.TRYWAIT P0, [UR5], R3 ;  /* 0x00000003ff0075a7 */ /* 0x000e640008001105 */
[----:B-1----:R-:W-:Y:S05]  /*3600*/  @!P0 BRA `(.L_x_63) ;  /* 0x0000003800708947 */ /* 0x002fea0003800000 */
.L_x_123:
        /* <DEDUP_REMOVED lines=9> */
.L_x_125:
[----:B------:R-:W-:-:S04]  /*36a0*/  UIADD3 UR7, UPT, UPT, UR7, 0x1, URZ ;  /* 0x0000000107077890 */ /* 0x000fc8000fffe0ff */
[----:B------:R-:W-:-:S04]  /*36b0*/  UISETP.NE.AND UP0, UPT, UR7, 0x4, UPT ;  /* 0x000000040700788c */ /* 0x000fc8000bf05270 */
[----:B------:R-:W-:Y:S02]  /*36c0*/  USEL UR5, URZ, 0x1, UP0 ;  /* 0x00000001ff057887 */ /* 0x000fe40008000000 */
[----:B------:R-:W-:-:S04]  /*36d0*/  USEL UR7, UR7, URZ, UP0 ;  /* 0x000000ff07077287 */ /* 0x000fc80008000000 */
[----:B------:R-:W-:Y:S01]  /*36e0*/  ULEA UR7, UR7, UR6, 0x3 ;  /* 0x0000000607077291 */ /* 0x000fe2000f8e18ff */
[----:B-1----:R-:W-:-:S04]  /*36f0*/  LOP3.LUT R3, R2, UR5, RZ, 0x3c, !PT ;  /* 0x0000000502037c12 */ /* 0x002fc8000f8e3cff */
[----:B------:R-:W-:-:S04]  /*3700*/  SHF.L.U32 R3, R3, 0x1f, RZ ;  /* 0x0000001f03037819 */ /* 0x000fc800000006ff */
[----:B------:R-:W1:Y:S02]  /*3710*/  SYNCS.PHASECHK.TRANS64.TRYWAIT P0, [UR7], R3 ;  /* 0x00000003ff0075a7 */ /* 0x000e640008001107 */
[----:B-1----:R-:W-:Y:S05]  /*3720*/  @!P0 BRA `(.L_x_65) ;  /* 0x0000003800588947 */ /* 0x002fea0003800000 */
.L_x_127:
[----:B------:R-:W-:Y:S01]  /*3730*/  NOP ;  /* 0x0000000000007918 */ /* 0x000fe20000000000 */
[----:B-1----:R-:W1:Y:S01]  /*3740*/  LDS R0, [UR4+0x14] ;  /* 0x00001404ff007984 */ /* 0x002e620008000800 */
[----:B------:R-:W-:Y:S01]  /*3750*/  ULOP3.LUT UR6, UR19, 0xffff, URZ, 0xc0, !UPT ;  /* 0x0000ffff13067892 */ /* 0x000fe2000f8ec0ff */
[----:B------:R-:W-:Y:S01]  /*3760*/  UMOV UR8, 0xffff ;  /* 0x0000ffff00087882 */ /* 0x000fe20000000000 */
[----:B------:R-:W-:Y:S02]  /*3770*/  UMOV UR5, 0x1 ;  /* 0x0000000100057882 */ /* 0x000fe40000000000 */
[----:B------:R-:W-:-:S04]  /*3780*/  USHF.R.U32.HI UR6, URZ, 0x5, UR6 ;  /* 0x00000005ff067899 */ /* 0x000fc80008011606 */
[----:B------:R-:W-:Y:S02]  /*3790*/  USHF.L.U32 UR8, UR8, UR6, URZ ;  /* 0x0000000608087299 */ /* 0x000fe400080006ff */
[----:B------:R-:W-:-:S04]  /*37a0*/  USHF.L.U32 UR5, UR5, UR6, URZ ;  /* 0x0000000605057299 */ /* 0x000fc800080006ff */
[----:B-1----:R-:W-:-:S04]  /*37b0*/  LOP3.LUT R0, R0, UR8, RZ, 0xc0, !PT ;  /* 0x0000000800007c12 */ /* 0x002fc8000f8ec0ff */
[----:B------:R-:W-:-:S13]  /*37c0*/  ISETP.NE.AND P0, PT, R0, UR8, PT ;  /* 0x0000000800007c0c */ /* 0x000fda000bf05270 */
[----:B------:R-:W-:Y:S05]  /*37d0*/  @P0 BRA `(.L_x_66) ;  /* 0x0000000000580947 */ /* 0x000fea0003800000 */
[----:B------:R-:W1:Y:S02]  /*37e0*/  LDS R0, [UR4+0x18] ;  /* 0x00001804ff007984 */ /* 0x000e640008000800 */
[----:B-1----:R-:W-:-:S04]  /*37f0*/  LOP3.LUT R0, R0, UR5, RZ, 0xc0, !PT ;  /* 0x0000000500007c12 */ /* 0x002fc8000f8ec0ff */
[----:B------:R-:W-:-:S13]  /*3800*/  ISETP.NE.AND P0, PT, R0, UR5, PT ;  /* 0x0000000500007c0c */ /* 0x000fda000bf05270 */
[----:B------:R-:W-:Y:S05]  /*3810*/  @P0 BRA `(.L_x_67) ;  /* 0x00000000003c0947 */ /* 0x000fea0003800000 */
[----:B------:R-:W1:Y:S01]  /*3820*/  S2R R2, SR_LANEID ;  /* 0x0000000000027919 */ /* 0x000e620000000000 */
[----:B------:R-:W-:Y:S01]  /*3830*/  ULOP3.LUT UR8, URZ, UR8, URZ, 0x33, !UPT ;  /* 0x00000008ff087292 */ /* 0x000fe2000f8e33ff */
[----:B------:R-:W-:Y:S01]  /*3840*/  LOP3.LUT R4, RZ, UR5, RZ, 0x33, !PT ;  /* 0x00000005ff047c12 */ /* 0x000fe2000f8e33ff */
[----:B------:R-:W-:Y:S02]  /*3850*/  VOTEU.ANY UR7, UPT, PT ;  /* 0x0000000000077886 */ /* 0x000fe400038e0100 */
[----:B------:R-:W-:Y:S01]  /*3860*/  UFLO.U32 UR7, UR7 ;  /* 0x00000007000772bd */ /* 0x000fe200080e0000 */
[----:B------:R-:W2:Y:S01]  /*3870*/  REDUX UR5, R4 ;  /* 0x00000000040573c4 */ /* 0x000ea20000000000 */
[----:B------:R-:W-:-:S06]  /*3880*/  IMAD.U32 R0, RZ, RZ, UR8 ;  /* 0x00000008ff007e24 */ /* 0x000fcc000f8e00ff */
[----:B------:R3:W-:Y:S01]  /*3890*/  UTCATOMSWS.AND URZ, UR8 ;  /* 0x0000000800ff79e3 */ /* 0x0007e20008000000 */
[----:B------:R-:W4:Y:S01]  /*38a0*/  REDUX UR6, R0 ;  /* 0x00000000000673c4 */ /* 0x000f220000000000 */
[----:B-1----:R-:W-:Y:S01]  /*38b0*/  ISETP.EQ.U32.AND P0, PT, R2, UR7, PT ;  /* 0x0000000702007c0c */ /* 0x002fe2000bf02070 */
[----:B--2---:R-:W-:Y:S01]  /*38c0*/  IMAD.U32 R2, RZ, RZ, UR5 ;  /* 0x00000005ff027e24 */ /* 0x004fe2000f8e00ff */
[----:B----4-:R-:W-:-:S11]  /*38d0*/  MOV R3, UR6 ;  /* 0x0000000600037c02 */ /* 0x010fd60008000f00 */
[----:B------:R3:W-:Y:S04]  /*38e0*/  @P0 ATOMS.AND RZ, [UR4+0x14], R3 ;  /* 0x00001403ffff098c */ /* 0x0007e8000a800004 */
[----:B------:R3:W-:Y:S01]  /*38f0*/  @P0 ATOMS.AND RZ, [UR4+0x18], R2 ;  /* 0x00001802ffff098c */ /* 0x0007e2000a800004 */
[----:B------:R-:W-:Y:S05]  /*3900*/  BRA `(.L_x_68) ;  /* 0x0000000000147947 */ /* 0x000fea0003800000 */
.L_x_67:
[----:B------:R-:W-:Y:S02]  /*3910*/  MOV R2, 0x3930 ;  /* 0x0000393000027802 */ /* 0x000fe40000000f00 */
[----:B----45:R-:W-:Y:S05]  /*3920*/  CALL.REL.NOINC `($__internal_0_$__cuda_sm10x_tcgen05_guardrail_trap_col_being_dealloced_not_returned_by_alloc) ;  /* 0x0000003800747944 */ /* 0x030fea0003c00000 */
[----:B------:R-:W-:Y:S05]  /*3930*/  BRA `(.L_x_68) ;  /* 0x0000000000087947 */ /* 0x000fea0003800000 */
.L_x_66:
[----:B------:R-:W-:Y:S02]  /*3940*/  MOV R2, 0x3960 ;  /* 0x0000396000027802 */ /* 0x000fe40000000f00 */
[----:B----45:R-:W-:Y:S05]  /*3950*/  CALL.REL.NOINC `($__internal_2_$__cuda_sm10x_tcgen05_guardrail_trap_unallocated_columns_being_dealloced) ;  /* 0x0000003800807944 */ /* 0x030fea0003c00000 */
.L_x_68:
[----:B------:R-:W-:Y:S01]  /*3960*/  NOP ;  /* 0x0000000000007918 */ /* 0x000fe20000000000 */
[----:B---3--:R-:W-:Y:S05]  /*3970*/  EXIT ;  /* 0x000000000000794d */ /* 0x008fea0003800000 */
.L_x_50:
[----:B------:R-:W-:-:S09]  /*3980*/  UISETP.NE.OR UP2, UPT, UR8, 0x3, !UP2 ;  /* 0x000000030800788c */ /* 0x000fd2000d745670 */
[----:B------:R-:W-:Y:S05]  /*3990*/  BRA.U UP2, `(.L_x_69) ;  /* 0x0000000902c87547 */ /* 0x000fea000b800000 */
[----:B------:R-:W1:Y:S01]  /*39a0*/  LDCU.64 UR6, c[0x0][0x888] ;  /* 0x00011100ff0677ac */ /* 0x000e620008000a00 */
[----:B------:R-:W2:Y:S01]  /*39b0*/  LDC R0, c[0x0][0xb30] ;  /* 0x0002cc00ff007b82 */ /* 0x000ea20000000800 */
[----:B------:R-:W-:Y:S01]  /*39c0*/  IMAD.MOV.U32 R30, RZ, RZ, 0x1 ;  /* 0x00000001ff1e7424 */ /* 0x000fe200078e00ff */
[----:B------:R-:W-:Y:S01]  /*39d0*/  CS2R R28, SRZ ;  /* 0x00000000001c7805 */ /* 0x000fe2000001ff00 */
[----:B------:R-:W4:Y:S01]  /*39e0*/  LDCU.64 UR4, c[0x0][0x890] ;  /* 0x00011200ff0477ac */ /* 0x000f220008000a00 */
[----:B------:R-:W-:Y:S01]  /*39f0*/  IMAD.MOV.U32 R25, RZ, RZ, 0x2000 ;  /* 0x00002000ff197424 */ /* 0x000fe200078e00ff */
[----:B------:R-:W-:-:S03]  /*3a00*/  UMOV UR8, 0x400 ;  /* 0x0000040000087882 */ /* 0x000fc60000000000 */
[----:B------:R-:W3:Y:S01]  /*3a10*/  LDC R19, c[0x0][0x370] ;  /* 0x0000dc00ff137b82 */ /* 0x000ee20000000800 */
[----:B------:R-:W-:-:S07]  /*3a20*/  UPLOP3.LUT UP1, UPT, UPT, UPT, UPT, 0x40, 0x4 ;  /* 0x000000000004789c */ /* 0x000fce0003f2e870 */
[----:B------:R-:W3:Y:S01]  /*3a30*/  LDC R2, c[0x0][0xb0c] ;  /* 0x0002c300ff027b82 */ /* 0x000ee20000000800 */
[----:B-1----:R-:W-:Y:S02]  /*3a40*/  UISETP.NE.U32.AND UP2, UPT, UR6, URZ, UPT ;  /* 0x000000ff0600728c */ /* 0x002fe4000bf45070 */
[----:B------:R-:W-:Y:S02]  /*3a50*/  ULEA UR6, UR37, UR8, 0x18 ;  /* 0x0000000825067291 */ /* 0x000fe4000f8ec0ff */
[----:B------:R-:W-:Y:S02]  /*3a60*/  UISETP.NE.AND.EX UP2, UPT, UR7, URZ, UPT, UP2 ;  /* 0x000000ff0700728c */ /* 0x000fe4000bf45320 */
[----:B------:R-:W-:Y:S01]  /*3a70*/  UIADD3 UR7, UPT, UPT, UR6, 0x60, URZ ;  /* 0x0000006006077890 */ /* 0x000fe2000fffe0ff */
[----:B------:R-:W1:Y:S01]  /*3a80*/  LDC R18, c[0x0][0xb20] ;  /* 0x0002c800ff127b82 */ /* 0x000e620000000800 */
[----:B----4-:R-:W-:Y:S01]  /*3a90*/  UISETP.NE.U32.AND UP3, UPT, UR4, URZ, UPT ;  /* 0x000000ff0400728c */ /* 0x010fe2000bf65070 */
[----:B--2---:R-:W-:Y:S01]  /*3aa0*/  ISETP.NE.AND P1, PT, R0, 0x1, PT ;  /* 0x000000010000780c */ /* 0x004fe20003f25270 */
[----:B------:R-:W-:-:S02]  /*3ab0*/  UPRMT UR37, UR37, 0x654, UR7 ;  /* 0x0000065425257896 */ /* 0x000fc40008000007 */
[----:B------:R-:W-:-:S03]  /*3ac0*/  UISETP.NE.AND.EX UP3, UPT, UR5, URZ, UPT, UP3 ;  /* 0x000000ff0500728c */ /* 0x000fc6000bf65330 */
[----:B------:R-:W2:Y:S08]  /*3ad0*/  LDC.64 R32, c[0x0][0x348] ;  /* 0x0000d200ff207b82 */ /* 0x000eb00000000a00 */
[----:B------:R-:W4:Y:S08]  /*3ae0*/  LDC.64 R16, c[0x0][0xb10] ;  /* 0x0002c400ff107b82 */ /* 0x000f300000000a00 */
[----:B------:R-:W1:Y:S08]  /*3af0*/  LDC.64 R6, c[0x0][0xb18] ;  /* 0x0002c600ff067b82 */ /* 0x000e700000000a00 */
[----:B------:R-:W1:Y:S08]  /*3b00*/  LDC.64 R4, c[0x0][0xb28] ;  /* 0x0002ca00ff047b82 */ /* 0x000e700000000a00 */
[----:B---3--:R-:W1:Y:S02]  /*3b10*/  LDC R24, c[0x0][0x374] ;  /* 0x0000dd00ff187b82 */ /* 0x008e640000000800 */
.L_x_77:
[C---:B------:R-:W-:Y:S02]  /*3b20*/  LEA R0, R29.reuse, UR6, 0x3 ;  /* 0x000000061d007c11 */ /* 0x040fe4000f8e18ff */
[----:B------:R-:W-:Y:S02]  /*3b30*/  SHF.L.U32 R3, R28, 0x1f, RZ ;  /* 0x0000001f1c037819 */ /* 0x000fe400000006ff */
[----:B------:R-:W-:Y:S02]  /*3b40*/  LEA R20, R29, UR6, 0x4 ;  /* 0x000000061d147c11 */ /* 0x000fe4000f8e20ff */
[----:B---3--:R-:W3:Y:S02]  /*3b50*/  SYNCS.PHASECHK.TRANS64.TRYWAIT P0, [R0+URZ+0x80], R3 ;  /* 0x00008003000075a7 */ /* 0x008ee400080011ff */
[----:B---3--:R-:W-:Y:S05]  /*3b60*/  @!P0 BRA `(.L_x_70) ;  /* 0x0000003400608947 */ /* 0x008fea0003800000 */
.L_x_128:
[----:B------:R-:W-:Y:S01]  /*3b70*/  ISETP.GE.AND P0, PT, R72, 0x1, PT ;  /* 0x000000014800780c */ /* 0x000fe20003f06270 */
[----:B------:R-:W1:Y:S01]  /*3b80*/  LDS.128 R20, [R20+0x110] ;  /* 0x0001100014147984 */ /* 0x000e620000000c00 */
[----:B------:R-:W-:Y:S01]  /*3b90*/  ISETP.NE.U32.AND P4, PT, RZ, UR4, PT ;  /* 0x00000004ff007c0c */ /* 0x000fe2000bf85070 */
[----:B---3--:R-:W-:Y:S01]  /*3ba0*/  VIADD R0, R0, 0x90 ;  /* 0x0000009000007836 */ /* 0x008fe20000000000 */
[----:B------:R-:W-:Y:S02]  /*3bb0*/  SHF.L.U32 R26, R30, 0x1f, RZ ;  /* 0x0000001f1e1a7819 */ /* 0x000fe400000006ff */
[----:B------:R-:W-:Y:S02]  /*3bc0*/  ISETP.NE.AND.EX P4, PT, RZ, UR5, PT, P4 ;  /* 0x00000005ff007c0c */ /* 0x000fe4000bf85340 */
[----:B------:R-:W-:Y:S01]  /*3bd0*/  PRMT R0, RZ, 0x654, R0 ;  /* 0x00000654ff007816 */ /* 0x000fe20000000000 */
[----:B------:R-:W-:Y:S01]  /*3be0*/  @!PT LDS RZ, [RZ] ;  /* 0x00000000fffff984 */ /* 0x000fe20000000800 */
[----:B------:R-:W-:Y:S01]  /*3bf0*/  @!PT LDS RZ, [RZ] ;  /* 0x00000000fffff984 */ /* 0x000fe20000000800 */
[----:B------:R-:W-:Y:S01]  /*3c00*/  @!PT LDS RZ, [RZ] ;  /* 0x00000000fffff984 */ /* 0x000fe20000000800 */
[----:B------:R-:W-:Y:S01]  /*3c10*/  @!PT LDS RZ, [RZ] ;  /* 0x00000000fffff984 */ /* 0x000fe20000000800 */
[----:B------:R3:W-:Y:S06]  /*3c20*/  MEMBAR.ALL.CTA ;  /* 0x0000000000007992 */ /* 0x0007ec0000008000 */
[----:B---3--:R-:W3:Y:S02]  /*3c30*/  FENCE.VIEW.ASYNC.S ;  /* 0x00000000000073c6 */ /* 0x008ee40000000000 */
[----:B---3--:R3:W-:Y:S01]  /*3c40*/  SYNCS.ARRIVE.TRANS64.RED.A1T0 RZ, [R0+URZ], RZ ;  /* 0x000000ff00ff79a7 */ /* 0x0087e200081004ff */
[----:B-1----:R-:W-:Y:S11]  /*3c50*/  LOP3.LUT P3, RZ, R22, 0x1, RZ, 0xc0, !PT ;  /* 0x0000000116ff7812 */ /* 0x002ff6000786c0ff */
[----:B------:R-:W-:Y:S02]  /*3c60*/  @!UPT UIADD3 URZ, UPT, UPT, URZ, URZ, URZ ;  /* 0x000000fffffff290 */ /* 0x000fe4000fffe0ff */
[----:B------:R-:W-:Y:S02]  /*3c70*/  @P3 MOV R13, R20 ;  /* 0x00000014000d3202 */ /* 0x000fe40000000f00 */
[----:B------:R-:W-:Y:S01]  /*3c80*/  @P3 LOP3.LUT R8, R21, 0xffff, RZ, 0xc0, !PT ;  /* 0x0000ffff15083812 */ /* 0x000fe200078ec0ff */
[----:B---3--:R-:W-:Y:S06]  /*3c90*/  @!P0 BRA `(.L_x_71) ;  /* 0x0000000000a48947 */ /* 0x008fec0003800000 */
[----:B------:R-:W-:Y:S01]  /*3ca0*/  IMAD.HI.U32 R31, R24, R7, RZ ;  /* 0x00000007181f7227 */ /* 0x000fe200078e00ff */
[----:B------:R-:W-:Y:S02]  /*3cb0*/  ISETP.NE.AND P0, PT, R6, 0x1, PT ;  /* 0x000000010600780c */ /* 0x000fe40003f05270 */
[----:B------:R-:W-:Y:S01]  /*3cc0*/  ISETP.NE.AND P2, PT, R72, 0x1, PT ;  /* 0x000000014800780c */ /* 0x000fe20003f45270 */
[----:B----4-:R-:W-:Y:S01]  /*3cd0*/  IMAD.HI.U32 R34, R19, R16, RZ ;  /* 0x0000001013227227 */ /* 0x010fe200078e00ff */
[----:B------:R-:W-:Y:S02]  /*3ce0*/  SHF.R.U32.HI R31, RZ, R18, R31 ;  /* 0x00000012ff1f7219 */ /* 0x000fe4000001161f */
[----:B------:R-:W-:Y:S01]  /*3cf0*/  ISETP.NE.AND P5, PT, R2, 0x1, PT ;  /* 0x000000010200780c */ /* 0x000fe20003fa5270 */
[----:B------:R-:W-:Y:S01]  /*3d00*/  IMAD.HI.U32 R36, R13, R16, RZ ;  /* 0x000000100d247227 */ /* 0x000fe200078e00ff */
[----:B------:R-:W-:Y:S02]  /*3d10*/  SHF.R.U32.HI R34, RZ, R17, R34 ;  /* 0x00000011ff227219 */ /* 0x000fe40000011622 */
[----:B------:R-:W-:Y:S01]  /*3d20*/  SEL R3, R24, R31, !P0 ;  /* 0x0000001f18037207 */ /* 0x000fe20004000000 */
[C---:B------:R-:W-:Y:S01]  /*3d30*/  IMAD.HI.U32 R31, R8.reuse, R7, RZ ;  /* 0x00000007081f7227 */ /* 0x040fe200078e00ff */
[----:B------:R-:W-:Y:S02]  /*3d40*/  SEL R11, R19, R34, !P5 ;  /* 0x00000022130b7207 */ /* 0x000fe40006800000 */
[----:B------:R-:W-:Y:S01]  /*3d50*/  SHF.R.U32.HI R36, RZ, R17, R36 ;  /* 0x00000011ff247219 */ /* 0x000fe20000011624 */
[----:B------:R-:W-:Y:S01]  /*3d60*/  IMAD.HI.U32 R38, R3, R4, RZ ;  /* 0x0000000403267227 */ /* 0x000fe200078e00ff */
[----:B------:R-:W-:Y:S03]  /*3d70*/  SHF.R.U32.HI R31, RZ, R18, R31 ;  /* 0x00000012ff1f7219 */ /* 0x000fe6000001161f */
[----:B------:R-:W-:Y:S01]  /*3d80*/  IMAD.HI.U32 R34, R11, R4, RZ ;  /* 0x000000040b227227 */ /* 0x000fe200078e00ff */
[----:B------:R-:W-:Y:S02]  /*3d90*/  @P2 SHF.R.U32.HI R3, RZ, R5, R38 ;  /* 0x00000005ff032219 */ /* 0x000fe40000011626 */
[----:B------:R-:W-:Y:S02]  /*3da0*/  SEL R9, R8, R31, !P0 ;  /* 0x0000001f08097207 */ /* 0x000fe40004000000 */
[----:B------:R-:W-:Y:S01]  /*3db0*/  @P2 SHF.R.U32.HI R11, RZ, R5, R34 ;  /* 0x00000005ff0b2219 */ /* 0x000fe20000011622 */
[C---:B------:R-:W-:Y:S01]  /*3dc0*/  IMAD R10, R72.reuse, R3, RZ ;  /* 0x00000003480a7224 */ /* 0x040fe200078e02ff */
[----:B------:R-:W-:Y:S01]  /*3dd0*/  SEL R3, R13, R36, !P5 ;  /* 0x000000240d037207 */ /* 0x000fe20006800000 */
[C---:B------:R-:W-:Y:S03]  /*3de0*/  IMAD.HI.U32 R14, R9.reuse, R4, RZ ;  /* 0x00000004090e7227 */ /* 0x040fe600078e00ff */
[----:B------:R-:W-:Y:S01]  /*3df0*/  ISETP.GE.AND P0, PT, R9, R10, PT ;  /* 0x0000000a0900720c */ /* 0x000fe20003f06270 */
[C---:B------:R-:W-:Y:S01]  /*3e00*/  IMAD R12, R72.reuse, R11, RZ ;  /* 0x0000000b480c7224 */ /* 0x040fe200078e02ff */
[-C--:B------:R-:W-:Y:S04]  /*3e10*/  SHF.R.U32.HI R14, RZ, R5.reuse, R14 ;  /* 0x00000005ff0e7219 */ /* 0x080fe8000001160e */
[----:B------:R-:W-:Y:S02]  /*3e20*/  ISETP.GE.OR P0, PT, R3, R12, P0 ;  /* 0x0000000c0300720c */ /* 0x000fe40000706670 */
[----:B------:R-:W-:Y:S05]  /*3e30*/  SEL R15, R9, R14, !P2 ;  /* 0x0000000e090f7207 */ /* 0x000fea0005000000 */
[----:B------:R-:W-:Y:S04]  /*3e40*/  IMAD.MOV R14, RZ, RZ, -R15 ;  /* 0x000000ffff0e7224 */ /* 0x000fe800078e0a0f */
[----:B------:R-:W-:Y:S02]  /*3e50*/  IMAD R14, R72, R14, R9 ;  /* 0x0000000e480e7224 */ /* 0x000fe400078e0209 */
[C---:B------:R-:W-:Y:S05]  /*3e60*/  @!P0 IMAD.HI.U32 R10, R3.reuse, R4, RZ ;  /* 0x00000004030a8227 */ /* 0x040fea00078e00ff */
[----:B------:R-:W-:Y:S04]  /*3e70*/  @!P0 SHF.R.U32.HI R10, RZ, R5, R10 ;  /* 0x00000005ff0a8219 */ /* 0x000fe8000001160a */
[----:B------:R-:W-:Y:S01]  /*3e80*/  @!P0 SEL R0, R3, R10, !P2 ;  /* 0x0000000a03008207 */ /* 0x000fe20005000000 */
[----:B------:R-:W-:Y:S03]  /*3e90*/  IMAD.MOV R10, RZ, RZ, -R3 ;  /* 0x000000ffff0a7224 */ /* 0x000fe600078e0a03 */
[----:B------:R-:W-:Y:S01]  /*3ea0*/  @!P0 IADD3 R15, PT, PT, R15, -R0, RZ ;  /* 0x800000000f0f8210 */ /* 0x000fe20007ffe0ff */
[----:B------:R-:W-:Y:S01]  /*3eb0*/  @!P0 IMAD R0, R11, R14, R0 ;  /* 0x0000000e0b008224 */ /* 0x000fe200078e0200 */
[----:B------:R-:W-:Y:S01]  /*3ec0*/  IADD3 R11, PT, PT, -R9, RZ, RZ ;  /* 0x000000ff090b7210 */ /* 0x000fe20007ffe1ff */
[----:B------:R-:W-:Y:S02]  /*3ed0*/  IMAD R13, R2, R10, R13 ;  /* 0x0000000a020d7224 */ /* 0x000fe400078e020d */
[----:B------:R-:W-:Y:S02]  /*3ee0*/  @!P0 IMAD R9, R15, R72, R3 ;  /* 0x000000480f098224 */ /* 0x000fe400078e0203 */
[----:B------:R-:W-:Y:S02]  /*3ef0*/  @!P0 IMAD.MOV.U32 R3, RZ, RZ, R0 ;  /* 0x000000ffff038224 */ /* 0x000fe400078e0000 */
[----:B------:R-:W-:Y:S02]  /*3f00*/  IMAD R8, R6, R11, R8 ;  /* 0x0000000b06087224 */ /* 0x000fe400078e0208 */
[----:B------:R-:W-:Y:S02]  /*3f10*/  IMAD R13, R3, R2, R13 ;  /* 0x00000002030d7224 */ /* 0x000fe400078e020d */
[----:B------:R-:W-:Y:S02]  /*3f20*/  IMAD R8, R9, R6, R8 ;  /* 0x0000000609087224 */ /* 0x000fe400078e0208 */
.L_x_71:
[----:B------:R-:W-:Y:S05]  /*3f30*/  BRA.U UP1, `(.L_x_72) ;  /* 0x0000000101107547 */ /* 0x000fea000b800000 */
[----:B------:R-:W-:Y:S04]  /*3f40*/  MOV R0, UR13 ;  /* 0x0000000d00007c02 */ /* 0x000fe80008000f00 */
[----:B------:R-:W-:Y:S04]  /*3f50*/  SHF.L.U32 R3, R0, 0x1f, RZ ;  /* 0x0000001f00037819 */ /* 0x000fe800000006ff */
[----:B------:R-:W1:Y:S02]  /*3f60*/  SYNCS.PHASECHK.TRANS64.TRYWAIT P0, [UR6+0x78], R3 ;  /* 0x00007803ff0075a7 */ /* 0x000e640008001106 */
[----:B-1----:R-:W-:Y:S05]  /*3f70*/  @!P0 BRA `(.L_x_73) ;  /* 0x0000003000708947 */ /* 0x002fea0003800000 */
.L_x_72:
[----:B------:R-:W-:Y:S05]  /*3f80*/  BRA.U !UP3, `(.L_x_74) ;  /* 0x000000010b347547 */ /* 0x000fea000b800000 */
[----:B------:R-:W-:Y:S01]  /*3f90*/  UPLOP3.LUT UP0, UPT, UPT, UPT, UP2, 0x80, 0x8 ;  /* 0x000000000008789c */ /* 0x000fe20003f0f020 */
[----:B-1----:R-:W-:Y:S02]  /*3fa0*/  HFMA2 R0, -RZ, RZ, 0, 5.9604644775390625e-08 ;  /* 0x00000001ff007431 */ /* 0x002fe400000001ff */
[----:B------:R-:W-:Y:S03]  /*3fb0*/  IMAD.MOV.U32 R164, RZ, RZ, 0x1 ;  /* 0x00000001ffa47424 */ /* 0x000fe600078e00ff */
[----:B------:R-:W-:Y:S05]  /*3fc0*/  PLOP3.LUT P0, PT, PT, PT, UP0, 0x80, 0x8 ;  /* 0x000000000008781c */ /* 0x000fea0003f0f008 */
[----:B------:R-:W1:Y:S01]  /*3fd0*/  @UP0 LDCU.64 UR8, c[0x0][0x888] ;  /* 0x00011100ff0807ac */ /* 0x000e620008000a00 */
[----:B------:R-:W-:Y:S07]  /*3fe0*/  @UP0 UIMAD UR7, UR36, UR4, URZ ;  /* 0x00000004240702a4 */ /* 0x000fee000f8e02ff */
[----:B------:R-:W-:Y:S01]  /*3ff0*/  @!P0 PRMT R164, R0, 0x7610, R164 ;  /* 0x0000761000a48816 */ /* 0x000fe200000000a4 */
[----:B-1----:R-:W-:Y:S03]  /*4000*/  @UP0 UIMAD.WIDE UR8, UR7, 0x4, UR8 ;  /* 0x00000004070808a5 */ /* 0x002fe6000f8e0208 */
[----:B------:R-:W1:Y:S03]  /*4010*/  @!UP0 LDCU UR7, c[0x0][0x880] ;  /* 0x00011000ff0787ac */ /* 0x000e660008000800 */
[----:B------:R-:W-:Y:S01]  /*4020*/  IMAD.U32 R10, RZ, RZ, UR8 ;  /* 0x00000008ff0a7e24 */ /* 0x000fe2000f8e00ff */
[----:B------:R-:W-:Y:S05]  /*4030*/  MOV R11, UR9 ;  /* 0x00000009000b7c02 */ /* 0x000fea0008000f00 */
[----:B-----5:R3:W5:Y:S02]  /*4040*/  @P0 LDG.E R81, desc[UR40][R10.64] ;  /* 0x000000280a510981 */ /* 0x020764000c1e1900 */
[----:B-1-3--:R-:W-:Y:S07]  /*4050*/  @!P0 IMAD.U32 R81, RZ, RZ, UR7 ;  /* 0x00000007ff518e24 */ /* 0x00afee000f8e00ff */
.L_x_74:
[----:B-----5:R-:W-:Y:S01]  /*4060*/  @!P4 FSETP.EQ.AND P5, PT, R81, RZ, PT ;  /* 0x000000ff5100c20b */ /* 0x020fe20003fa2000 */
[----:B------:R-:W-:Y:S01]  /*4070*/  @!UPT UIADD3 URZ, UPT, UPT, URZ, URZ, URZ ;  /* 0x000000fffffff290 */ /* 0x000fe2000fffe0ff */
[----:B------:R-:W-:Y:S11]  /*4080*/  @!P4 BRA `(.L_x_75) ;  /* 0x000000000014c947 */ /* 0x000ff60003800000 */
[----:B------:R-:W-:Y:S02]  /*4090*/  LOP3.LUT P0, RZ, R164, 0xff, RZ, 0xc0, !PT ;  /* 0x000000ffa4ff7812 */ /* 0x000fe4000780c0ff */
[----:B------:R-:W-:Y:S04]  /*40a0*/  PLOP3.LUT P5, PT, PT, PT, UP0, 0x80, 0x8 ;  /* 0x000000000008781c */ /* 0x000fe80003faf008 */
[----:B------:R-:W-:Y:S07]  /*40b0*/  PLOP3.LUT P5, PT, P5, PT, PT, 0x8, 0x80 ;  /* 0x000000000080781c */ /* 0x000fee0002fae170 */
[----:B------:R-:W-:Y:S11]  /*40c0*/  @P0 FSETP.EQ.AND P5, PT, R81, RZ, PT ;  /* 0x000000ff5100020b */ /* 0x000ff60003fa2000 */
[----:B------:R-:W-:Y:S02]  /*40d0*/  @!UPT UIADD3 URZ, UPT, UPT, URZ, URZ, URZ ;  /* 0x000000fffffff290 */ /* 0x000fe4000fffe0ff */
.L_x_75:
[----:B------:R-:W3:Y:S01]  /*40e0*/  SYNCS.PHASECHK.TRANS64.TRYWAIT P4, [UR6+0x68], R26 ;  /* 0x0000681aff0075a7 */ /* 0x000ee20008081106 */
[----:B------:R-:W-:Y:S01]  /*40f0*/  @P3 SHF.R.U32.HI R27, RZ, 0x10, R21 ;  /* 0x00000010ff1b3819 */ /* 0x000fe20000011615 */
[----:B------:R-:W-:Y:S01]  /*4100*/  VIADD R29, R29, 0x1 ;  /* 0x000000011d1d7836 */ /* 0x000fe20000000000 */
[----:B------:R-:W5:Y:S08]  /*4110*/  LDC.64 R14, c[0x0][0xb10] ;  /* 0x0002c400ff0e7b82 */ /* 0x000f700000000a00 */
[----:B------:R-:W2:Y:S08]  /*4120*/  LDC.64 R10, c[0x0][0xb18] ;  /* 0x0002c600ff0a7b82 */ /* 0x000eb00000000a00 */
[----:B-1----:R-:W1:Y:S08]  /*4130*/  @!P1 LDC R0, c[0x0][0xb20] ;  /* 0x0002c800ff009b82 */ /* 0x002e700000000800 */
[----:B------:R-:W4:Y:S01]  /*4140*/  @!P1 LDC R3, c[0x0][0xb0c] ;  /* 0x0002c300ff039b82 */ /* 0x000f220000000800 */
[----:B-----5:R-:W-:Y:S05]  /*4150*/  @!P1 IMAD.HI.U32 R14, R13, R14, RZ ;  /* 0x0000000e0d0e9227 */ /* 0x020fea00078e00ff */
[----:B------:R-:W-:Y:S01]  /*4160*/  @!P1 SHF.R.U32.HI R14, RZ, R15, R14 ;  /* 0x0000000fff0e9219 */ /* 0x000fe2000001160e */
[----:B--2---:R-:W-:Y:S01]  /*4170*/  @!P1 IMAD.HI.U32 R11, R8, R11, RZ ;  /* 0x0000000b080b9227 */ /* 0x004fe200078e00ff */
[----:B------:R-:W-:Y:S04]  /*4180*/  @!P1 ISETP.NE.AND P0, PT, R10, 0x1, PT ;  /* 0x000000010a00980c */ /* 0x000fe80003f05270 */
[----:B-1----:R-:W-:Y:S02]  /*4190*/  @!P1 SHF.R.U32.HI R9, RZ, R0, R11 ;  /* 0x00000000ff099219 */ /* 0x002fe4000001160b */
[----:B----4-:R-:W-:Y:S02]  /*41a0*/  @!P1 ISETP.NE.AND P2, PT, R3, 0x1, PT ;  /* 0x000000010300980c */ /* 0x010fe40003f45270 */
[----:B------:R-:W-:Y:S02]  /*41b0*/  @!P1 SEL R9, R8, R9, !P0 ;  /* 0x0000000908099207 */ /* 0x000fe40004000000 */
[----:B------:R-:W-:Y:S02]  /*41c0*/  ELECT P0, URZ, PT ;  /* 0x0000000000ff782f */ /* 0x000fe40003800000 */
[----:B------:R-:W-:Y:S05]  /*41d0*/  @!P1 SEL R14, R13, R14, !P2 ;  /* 0x0000000e0d0e9207 */ /* 0x000fea0005000000 */
[----:B------:R-:W-:Y:S02]  /*41e0*/  @!P1 IMAD.IADD R0, R9, 0x1, -R14 ;  /* 0x0000000109009824 */ /* 0x000fe400078e0a0e */
[----:B------:R-:W-:Y:S02]  /*41f0*/  @!P1 IMAD.IADD R9, R14, 0x1, -R9 ;  /* 0x000000010e099824 */ /* 0x000fe400078e0a09 */
[----:B------:R-:W-:Y:S02]  /*4200*/  @!P1 IMAD R13, R0, R3, R13 ;  /* 0x00000003000d9224 */ /* 0x000fe400078e020d */
[----:B------:R-:W-:Y:S01]  /*4210*/  @!P1 IMAD R8, R9, R10, R8 ;  /* 0x0000000a09089224 */ /* 0x000fe200078e0208 */
[----:B---3--:R-:W-:Y:S06]  /*4220*/  @!P4 BRA `(.L_x_76) ;  /* 0x0000002c00dcc947 */ /* 0x008fec0003800000 */
.L_x_131:
[----:B------:R-:W-:Y:S01]  /*4230*/  PLOP3.LUT P5, PT, P5, P0, PT, 0xf2, 0x2f ;  /* 0x00000000002f781c */ /* 0x000fe20002fa1e72 */
[----:B------:R-:W-:Y:S01]  /*4240*/  UMOV UR14, 0x0 ;  /* 0x00000000000e7882 */ /* 0x000fe20000000000 */
[----:B------:R-:W-:Y:S01]  /*4250*/  LOP3.LUT R30, R30, 0x1, RZ, 0x3c, !PT ;  /* 0x000000011e1e7812 */ /* 0x000fe200078e3cff */
[----:B------:R-:W-:Y:S01]  /*4260*/  UMOV UR15, 0x10000000 ;  /* 0x10000000000f7882 */ /* 0x000fe20000000000 */
[----:B------:R-:W-:Y:S01]  /*4270*/  UMOV UR12, UR36 ;  /* 0x00000024000c7c82 */ /* 0x000fe20008000000 */
[----:B------:R-:W-:Y:S08]  /*4280*/  @P3 R2UR UR36, R27 ;  /* 0x000000001b2432ca */ /* 0x000ff000000e0000 */
[----:B-1----:R-:W-:Y:S01]  /*4290*/  @!P5 IADD3 R3, P0, PT, R32, 0x580, RZ ;  /* 0x000005802003d810 */ /* 0x002fe20007f1e0ff */
[----:B------:R-:W-:Y:S01]  /*42a0*/  @!P5 IMAD.SHL.U32 R155, R155, 0x40, RZ ;  /* 0x000000409b9bd824 */ /* 0x000fe200078e00ff */
[----:B------:R-:W-:Y:S01]  /*42b0*/  VOTEU.ALL UP1, P5 ;  /* 0x0000000000ff7886 */ /* 0x000fe20002820000 */
[----:B------:R-:W-:Y:S01]  /*42c0*/  @!P5 IMAD.SHL.U32 R165, R165, 0x80, RZ ;  /* 0x00000080a5a5d824 */ /* 0x000fe200078e00ff */
[----:B------:R-:W-:Y:S01]  /*42d0*/  @!P5 R2UR UR8, R3 ;  /* 0x000000000308d2ca */ /* 0x000fe200000e0000 */
[----:B------:R-:W-:Y:S01]  /*42e0*/  @!P5 IMAD.X R0, RZ, RZ, R33, P0 ;  /* 0x000000ffff00d224 */ /* 0x000fe200000e0621 */
[----:B------:R-:W-:Y:S01]  /*42f0*/  @!P5 R2UR UR10, R155 ;  /* 0x000000009b0ad2ca */ /* 0x000fe200000e0000 */
[----:B------:R-:W-:Y:S01]  /*4300*/  @!UP1 UIADD3 UR9, UPT, UPT, UR6, 0x60, URZ ;  /* 0x0000006006099890 */ /* 0x000fe2000fffe0ff */
[----:B------:R-:W-:Y:S01]  /*4310*/  @!P5 R2UR UR11, R165 ;  /* 0x00000000a50bd2ca */ /* 0x000fe200000e0000 */
[----:B------:R-:W-:Y:S01]  /*4320*/  IMAD.IADD R155, R8, 0x1, R143 ;  /* 0x00000001089b7824 */ /* 0x000fe200078e028f */
[----:B------:R-:W-:Y:S01]  /*4330*/  @!P5 R2UR UR7, R0 ;  /* 0x000000000007d2ca */ /* 0x000fe200000e0000 */
[----:B------:R-:W-:Y:S01]  /*4340*/  IMAD.IADD R165, R13, 0x1, R154 ;  /* 0x000000010da57824 */ /* 0x000fe200078e029a */
[C---:B------:R-:W-:Y:S04]  /*4350*/  ISETP.NE.AND P0, PT, R29.reuse, 0x2, PT ;  /* 0x000000021d00780c */ /* 0x040fe80003f05270 */
[----:B------:R-:W-:Y:S01]  /*4360*/  SEL R3, RZ, 0x1, P0 ;  /* 0x00000001ff037807 */ /* 0x000fe20000000000 */
[----:B------:R-:W-:Y:S01]  /*4370*/  IMAD.U32 R10, RZ, RZ, UR8 ;  /* 0x00000008ff0a7e24 */ /* 0x000fe2000f8e00ff */
[----:B------:R-:W-:Y:S01]  /*4380*/  @!UP1 UIADD3 UR8, UPT, UPT, UR6, 0x200, URZ ;  /* 0x0000020006089890 */ /* 0x000fe2000fffe0ff */
[----:B------:R-:W-:Y:S01]  /*4390*/  SEL R29, R29, RZ, P0 ;  /* 0x000000ff1d1d7207 */ /* 0x000fe20000000000 */
[----:B------:R-:W-:Y:S01]  /*43a0*/  VOTEU.ALL UP1, P5 ;  /* 0x0000000000ff7886 */ /* 0x000fe20002820000 */
[----:B------:R-:W-:Y:S02]  /*43b0*/  LOP3.LUT R28, R28, R3, RZ, 0x3c, !PT ;  /* 0x000000031c1c7212 */ /* 0x000fe400078e3cff */
[----:B------:R-:W-:Y:S01]  /*43c0*/  IMAD.U32 R11, RZ, RZ, UR7 ;  /* 0x00000007ff0b7e24 */ /* 0x000fe2000f8e00ff */
[----:B------:R-:W-:Y:S04]  /*43d0*/  @!P5 R2UR UR16, R10 ;  /* 0x000000000a10d2ca */ /* 0x000fe800000e0000 */
[----:B------:R-:W-:Y:S11]  /*43e0*/  @!P5 R2UR UR17, R11 ;  /* 0x000000000b11d2ca */ /* 0x000ff600000e0000 */
[----:B------:R-:W-:Y:S02]  /*43f0*/  @!UPT UIADD3 URZ, UPT, UPT, URZ, URZ, URZ ;  /* 0x000000fffffff290 */ /* 0x000fe4000fffe0ff */
[----:B------:R3:W-:Y:S01]  /*4400*/  @!UP1 UTMALDG.3D [UR8], [UR16], desc[UR14] ;  /* 0x00000e08100095b4 */ /* 0x0007e20008011000 */
[----:B------:R3:W-:Y:S01]  /*4410*/  @!P5 SYNCS.ARRIVE.TRANS64.RED.A0TR RZ, [UR6+0x60], R25 ;  /* 0x00006019ffffd9a7 */ /* 0x0007e20008300406 */
[----:B------:R-:W-:Y:S01]  /*4420*/  UPLOP3.LUT UP1, UPT, UPT, UPT, UPT, 0x80, 0x8 ;  /* 0x000000000008789c */ /* 0x000fe20003f2f070 */
[----:B------:R-:W-:Y:S01]  /*4430*/  SYNCS.ARRIVE.TRANS64.RED.A1T0 RZ, [UR37], RZ ;  /* 0x000000ffffff79a7 */ /* 0x000fe20008100425 */
[----:B------:R-:W-:Y:S09]  /*4440*/  @P3 BRA `(.L_x_77) ;  /* 0xfffffff400b43947 */ /* 0x000ff2000383ffff */
[----:B------:R-:W-:Y:S07]  /*4450*/  MOV R0, UR6 ;  /* 0x0000000600007c02 */ /* 0x000fee0008000f00 */
.L_x_78:
[----:B-1----:R-:W-:-:S04]  /*4460*/  SHF.L.U32 R3, R30, 0x1f, RZ ;  /* 0x0000001f1e037819 */ /* 0x002fc800000006ff */
[----:B------:R1:W2:Y:S03]  /*4470*/  SYNCS.PHASECHK.TRANS64.TRYWAIT P0, [R0+URZ+0x68], R3 ;  /* 0x00006803000075a7 */ /* 0x0002a600080011ff */
[----:B--2---:R-:W-:Y:S05]  /*4480*/  @!P0 NANOSLEEP.SYNCS 0x989680 ;  /* 0x009896800000895d */ /* 0x004fea0003900000 */
[----:B------:R-:W2:Y:S02]  /*4490*/  @!P0 SYNCS.PHASECHK.TRANS64 P0, [R0+URZ+0x68], R3 ;  /* 0x00006803000085a7 */ /* 0x000ea400080010ff */
[----:B--23--:R-:W-:Y:S05]  /*44a0*/  @P0 EXIT ;  /* 0x000000000000094d */ /* 0x00cfea0003800000 */
[----:B------:R-:W-:Y:S05]  /*44b0*/  BRA `(.L_x_78) ;  /* 0xfffffffc00e87947 */ /* 0x000fea000383ffff */
.L_x_69:
[----:B------:R-:W-:-:S06]  /*44c0*/  UISETP.GE.AND UP1, UPT, UR8, 0x4, UPT ;  /* 0x000000040800788c */ /* 0x000fcc000bf26270 */
[----:B------:R-:W-:-:S13]  /*44d0*/  PLOP3.LUT P0, PT, PT, PT, UP1, 0x80, 0x8 ;  /* 0x000000000008781c */ /* 0x000fda0003f0f018 */
[----:B------:R-:W-:Y:S05]  /*44e0*/  @!P0 EXIT ;  /* 0x000000000000894d */ /* 0x000fea0003800000 */
[----:B------:R-:W-:Y:S01]  /*44f0*/  BAR.SYNC.DEFER_BLOCKING 0x6, 0xa0 ;  /* 0x0182800000007b1d */ /* 0x000fe20000010000 */
[C---:B------:R-:W-:Y:S02]  /*4500*/  IMAD.SHL.U32 R3, R166.reuse, 0x40, RZ ;  /* 0x00000040a6037824 */ /* 0x040fe400078e00ff */
[----:B------:R-:W-:Y:S02]  /*4510*/  HFMA2 R76, -RZ, RZ, 0, 0 ;  /* 0x00000000ff4c7431 */ /* 0x000fe400000001ff */
[C---:B------:R-:W-:Y:S01]  /*4520*/  IMAD.SHL.U32 R168, R166.reuse, 0x8, RZ ;  /* 0x00000008a6a87824 */ /* 0x040fe200078e00ff */
[----:B------:R-:W-:Y:S01]  /*4530*/  CS2R R174, SRZ ;  /* 0x0000000000ae7805 */ /* 0x000fe2000001ff00 */
[----:B------:R-:W-:Y:S01]  /*4540*/  IMAD.U32 R79, R166, 0x10000, RZ ;  /* 0x00010000a64f7824 */ /* 0x000fe200078e00ff */
[----:B------:R-:W-:Y:S01]  /*4550*/  UMOV UR43, 0x400 ;  /* 0x00000400002b7882 */ /* 0x000fe20000000000 */
[----:B------:R-:W-:Y:S01]  /*4560*/  LOP3.LUT R5, R3, 0x180, RZ, 0xc0, !PT ;  /* 0x0000018003057812 */ /* 0x000fe200078ec0ff */
[----:B------:R-:W-:Y:S01]  /*4570*/  ULEA UR43, UR37, UR43, 0x18 ;  /* 0x0000002b252b7291 */ /* 0x000fe2000f8ec0ff */
[----:B------:R-:W1:Y:S01]  /*4580*/  LDC R167, c[0x0][0x370] ;  /* 0x0000dc00ffa77b82 */ /* 0x000e620000000800 */
[----:B------:R-:W-:Y:S01]  /*4590*/  LOP3.LUT R79, R79, 0x600000, RZ, 0xc0, !PT ;  /* 0x006000004f4f7812 */ /* 0x000fe200078ec0ff */
[----:B------:R-:W-:Y:S01]  /*45a0*/  IMAD.MOV.U32 R181, RZ, RZ, RZ ;  /* 0x000000ffffb57224 */ /* 0x000fe200078e00ff */
[----:B------:R-:W-:Y:S01]  /*45b0*/  LOP3.LUT R168, R5, 0x30, R168, 0xf8, !PT ;  /* 0x0000003005a87812 */ /* 0x000fe200078ef8a8 */
[----:B------:R-:W-:Y:S01]  /*45c0*/  UIADD3 UR4, UPT, UPT, UR43, 0x2200, URZ ;  /* 0x000022002b047890 */ /* 0x000fe2000fffe0ff */
[----:B------:R-:W-:Y:S01]  /*45d0*/  IMAD.MOV.U32 R173, RZ, RZ, RZ ;  /* 0x000000ffffad7224 */ /* 0x000fe200078e00ff */
[----:B------:R-:W2:Y:S01]  /*45e0*/  LDCU.64 UR46, c[0x0][0x348] ;  /* 0x00006900ff2e77ac */ /* 0x000ea20008000a00 */
[----:B------:R-:W-:Y:S01]  /*45f0*/  LOP3.LUT R168, R168, 0x1e40, R3, 0xf8, !PT ;  /* 0x00001e40a8a87812 */ /* 0x000fe200078ef803 */
[----:B------:R-:W4:Y:S01]  /*4600*/  LDC R74, c[0x0][0xb0c] ;  /* 0x0002c300ff4a7b82 */ /* 0x000f220000000800 */
[----:B------:R-:W-:Y:S01]  /*4610*/  IMAD.SHL.U32 R3, R166, 0x10, RZ ;  /* 0x00000010a6037824 */ /* 0x000fe200078e00ff */
[----:B------:R-:W-:Y:S01]  /*4620*/  MOV R179, UR4 ;  /* 0x0000000400b37c02 */ /* 0x000fe20008000f00 */
[----:B------:R-:W1:Y:S03]  /*4630*/  LDCU.64 UR38, c[0x0][0x888] ;  /* 0x00011100ff2677ac */ /* 0x000e660008000a00 */
[C---:B------:R-:W-:Y:S01]  /*4640*/  LOP3.LUT R5, R3.reuse, 0x20, RZ, 0xc0, !PT ;  /* 0x0000002003057812 */ /* 0x040fe200078ec0ff */
[----:B------:R-:W3:Y:S01]  /*4650*/  LDS R0, [UR43+0x130] ;  /* 0x0001302bff007984 */ /* 0x000ee20008000800 */
[----:B------:R-:W1:Y:S01]  /*4660*/  LDC R170, c[0x0][0xb20] ;  /* 0x0002c800ffaa7b82 */ /* 0x000e620000000800 */
[----:B------:R-:W-:Y:S01]  /*4670*/  LOP3.LUT R3, R3, 0x40, RZ, 0xc0, !PT ;  /* 0x0000004003037812 */ /* 0x000fe200078ec0ff */
[----:B------:R-:W-:-:S06]  /*4680*/  UIADD3 UR42, UPT, UPT, UR43, 0x200, URZ ;  /* 0x000002002b2a7890 */ /* 0x000fcc000fffe0ff */
[----:B------:R-:W1:Y:S08]  /*4690*/  LDC R73, c[0x0][0xb30] ;  /* 0x0002cc00ff497b82 */ /* 0x000e700000000800 */
[----:B------:R-:W1:Y:S08]  /*46a0*/  LDC.64 R152, c[0x0][0xb10] ;  /* 0x0002c400ff987b82 */ /* 0x000e700000000a00 */
[----:B------:R-:W1:Y:S08]  /*46b0*/  LDC.64 R70, c[0x0][0xb18] ;  /* 0x0002c600ff467b82 */ /* 0x000e700000000a00 */
[----:B------:R-:W1:Y:S01]  /*46c0*/  LDC.64 R148, c[0x0][0x888] ;  /* 0x00022200ff947b82 */ /* 0x000e620000000a00 */
[----:B---3--:R-:W-:-:S07]  /*46d0*/  IMAD.IADD R79, R0, 0x1, R79 ;  /* 0x00000001004f7824 */ /* 0x008fce00078e024f */
[----:B------:R-:W3:Y:S01]  /*46e0*/  LDC.64 R68, c[0x0][0xb28] ;  /* 0x0002ca00ff447b82 */ /* 0x000ee20000000a00 */
[----:B------:R-:W-:-:S05]  /*46f0*/  VIADD R0, R168, UR43 ;  /* 0x0000002ba8007c36 */ /* 0x000fca0008000000 */
[--C-:B------:R-:W-:Y:S02]  /*4700*/  IADD3 R178, PT, PT, -R5, 0x200, R0.reuse ;  /* 0x0000020005b27810 */ /* 0x100fe40007ffe100 */
[----:B------:R-:W1:Y:S01]  /*4710*/  LDC.64 R150, c[0x0][0x890] ;  /* 0x00022400ff967b82 */ /* 0x000e620000000a00 */
[----:B------:R-:W-:Y:S02]  /*4720*/  IADD3 R177, PT, PT, -R3, 0x200, R0 ;  /* 0x0000020003b17810 */ /* 0x000fe40007ffe100 */
[----:B------:R-:W-:-:S05]  /*4730*/  IMAD.IADD R176, R178, 0x1, -R3 ;  /* 0x00000001b2b07824 */ /* 0x000fca00078e0a03 */
[----:B------:R-:W1:Y:S08]  /*4740*/  LDC.64 R146, c[0x0][0x8b0] ;  /* 0x00022c00ff927b82 */ /* 0x000e700000000a00 */
[----:B------:R-:W1:Y:S08]  /*4750*/  LDC.64 R144, c[0x0][0x8a8] ;  /* 0x00022a00ff907b82 */ /* 0x000e700000000a00 */
[----:B--2-4-:R-:W1:Y:S02]  /*4760*/  LDC R172, c[0x0][0x374] ;  /* 0x0000dd00ffac7b82 */ /* 0x014e640000000800 */
.L_x_96:
[C---:B------:R-:W-:Y:S02]  /*4770*/  LEA R0, R181.reuse, UR43, 0x3 ;  /* 0x0000002bb5007c11 */ /* 0x040fe4000f8e18ff */
[----:B------:R-:W-:Y:S02]  /*4780*/  SHF.L.U32 R3, R174, 0x1f, RZ ;  /* 0x0000001fae037819 */ /* 0x000fe400000006ff */
[----:B------:R-:W-:Y:S02]  /*4790*/  LEA R16, R181, UR43, 0x4 ;  /* 0x0000002bb5107c11 */ /* 0x000fe4000f8e20ff */
[----:B--2---:R-:W2:Y:S02]  /*47a0*/  SYNCS.PHASECHK.TRANS64.TRYWAIT P0, [R0+URZ+0x80], R3 ;  /* 0x00008003000075a7 */ /* 0x004ea400080011ff */
[----:B-12---:R-:W-:Y:S05]  /*47b0*/  @!P0 BRA `(.L_x_79) ;  /* 0x0000002800908947 */ /* 0x006fea0003800000 */
.L_x_132:
[----:B------:R-:W4:Y:S01]  /*47c0*/  LDC.64 R12, c[0x0][0xb10] ;  /* 0x0002c400ff0c7b82 */ /* 0x000f220000000a00 */
[----:B------:R-:W3:Y:S01]  /*47d0*/  LDS.128 R16, [R16+0x110] ;  /* 0x0001100010107984 */ /* 0x000ee20000000c00 */
[----:B-1----:R-:W-:Y:S01]  /*47e0*/  ISETP.NE.AND P1, PT, R73, 0x1, PT ;  /* 0x000000014900780c */ /* 0x002fe20003f25270 */
[----:B--2---:R-:W-:Y:S01]  /*47f0*/  VIADD R0, R0, 0x90 ;  /* 0x0000009000007836 */ /* 0x004fe20000000000 */
[----:B------:R-:W-:Y:S04]  /*4800*/  ISETP.GE.AND P0, PT, R72, 0x1, PT ;  /* 0x000000014800780c */ /* 0x000fe80003f06270 */
[----:B------:R-:W1:Y:S01]  /*4810*/  LDC.64 R10, c[0x0][0xb18] ;  /* 0x0002c600ff0a7b82 */ /* 0x000e620000000a00 */
[----:B------:R-:W-:Y:S01]  /*4820*/  PRMT R0, RZ, 0x654, R0 ;  /* 0x00000654ff007816 */ /* 0x000fe20000000000 */
[----:B------:R-:W-:Y:S01]  /*4830*/  @!PT LDS RZ, [RZ] ;  /* 0x00000000fffff984 */ /* 0x000fe20000000800 */
[----:B------:R-:W-:Y:S01]  /*4840*/  @!PT LDS RZ, [RZ] ;  /* 0x00000000fffff984 */ /* 0x000fe20000000800 */
[----:B------:R-:W-:Y:S01]  /*4850*/  @!PT LDS RZ, [RZ] ;  /* 0x00000000fffff984 */ /* 0x000fe20000000800 */
[----:B------:R-:W-:Y:S01]  /*4860*/  @!PT LDS RZ, [RZ] ;  /* 0x00000000fffff984 */ /* 0x000fe20000000800 */
[----:B------:R2:W-:Y:S06]  /*4870*/  MEMBAR.ALL.CTA ;  /* 0x0000000000007992 */ /* 0x0005ec0000008000 */
[----:B--2---:R-:W2:Y:S01]  /*4880*/  FENCE.VIEW.ASYNC.S ;  /* 0x00000000000073c6 */ /* 0x004ea20000000000 */
[----:B------:R-:W1:Y:S08]  /*4890*/  @!P1 LDC R14, c[0x0][0xb20] ;  /* 0x0002c800ff0e9b82 */ /* 0x000e700000000800 */
[----:B------:R-:W1:Y:S01]  /*48a0*/  @!P1 LDC R9, c[0x0][0xb0c] ;  /* 0x0002c300ff099b82 */ /* 0x000e620000000800 */
[----:B--2---:R2:W-:Y:S01]  /*48b0*/  SYNCS.ARRIVE.TRANS64.RED.A1T0 RZ, [R0+URZ], RZ ;  /* 0x000000ff00ff79a7 */ /* 0x0045e200081004ff */
[----:B---3--:R-:W-:Y:S04]  /*48c0*/  LOP3.LUT P4, RZ, R18, 0x1, RZ, 0xc0, !PT ;  /* 0x0000000112ff7812 */ /* 0x008fe8000788c0ff */
[----:B------:R-:W-:Y:S09]  /*48d0*/  P2R R180, PR, RZ, 0x10 ;  /* 0x00000010ffb47803 */ /* 0x000ff20000000000 */
[----:B------:R-:W-:Y:S02]  /*48e0*/  @P4 MOV R77, R16 ;  /* 0x00000010004d4202 */ /* 0x000fe40000000f00 */
[----:B------:R-:W-:Y:S01]  /*48f0*/  @P4 LOP3.LUT R75, R17, 0xffff, RZ, 0xc0, !PT ;  /* 0x0000ffff114b4812 */ /* 0x000fe200078ec0ff */
[----:B--2-4-:R-:W-:Y:S06]  /*4900*/  @!P0 BRA `(.L_x_80) ;  /* 0x0000000000a48947 */ /* 0x014fec0003800000 */
[----:B------:R-:W-:Y:S01]  /*4910*/  IMAD.HI.U32 R21, R172, R71, RZ ;  /* 0x00000047ac157227 */ /* 0x000fe200078e00ff */
[----:B------:R-:W-:Y:S02]  /*4920*/  ISETP.NE.AND P0, PT, R70, 0x1, PT ;  /* 0x000000014600780c */ /* 0x000fe40003f05270 */
[----:B------:R-:W-:Y:S01]  /*4930*/  ISETP.NE.AND P2, PT, R72, 0x1, PT ;  /* 0x000000014800780c */ /* 0x000fe20003f45270 */
[----:B------:R-:W-:Y:S01]  /*4940*/  IMAD.HI.U32 R20, R167, R152, RZ ;  /* 0x00000098a7147227 */ /* 0x000fe200078e00ff */
[----:B------:R-:W-:Y:S02]  /*4950*/  SHF.R.U32.HI R21, RZ, R170, R21 ;  /* 0x000000aaff157219 */ /* 0x000fe40000011615 */
[----:B------:R-:W-:Y:S01]  /*4960*/  ISETP.NE.AND P3, PT, R74, 0x1, PT ;  /* 0x000000014a00780c */ /* 0x000fe20003f65270 */
[----:B------:R-:W-:Y:S01]  /*4970*/  IMAD.HI.U32 R24, R77, R152, RZ ;  /* 0x000000984d187227 */ /* 0x000fe200078e00ff */
[----:B------:R-:W-:Y:S02]  /*4980*/  SHF.R.U32.HI R20, RZ, R153, R20 ;  /* 0x00000099ff147219 */ /* 0x000fe40000011614 */
[----:B------:R-:W-:Y:S01]  /*4990*/  SEL R3, R172, R21, !P0 ;  /* 0x00000015ac037207 */ /* 0x000fe20004000000 */
[----:B------:R-:W-:Y:S01]  /*49a0*/  IMAD.HI.U32 R21, R75, R71, RZ ;  /* 0x000000474b157227 */ /* 0x000fe200078e00ff */
[----:B------:R-:W-:Y:S02]  /*49b0*/  SEL R7, R167, R20, !P3 ;  /* 0x00000014a7077207 */ /* 0x000fe40005800000 */
[----:B------:R-:W-:Y:S01]  /*49c0*/  SHF.R.U32.HI R24, RZ, R153, R24 ;  /* 0x00000099ff187219 */ /* 0x000fe20000011618 */
[-C--:B------:R-:W-:Y:S04]  /*49d0*/  IMAD.HI.U32 R20, R3, R68.reuse, RZ ;  /* 0x0000004403147227 */ /* 0x080fe800078e00ff */
[----:B------:R-:W-:Y:S01]  /*49e0*/  IMAD.HI.U32 R22, R7, R68, RZ ;  /* 0x0000004407167227 */ /* 0x000fe200078e00ff */
[-C--:B------:R-:W-:Y:S02]  /*49f0*/  @P2 SHF.R.U32.HI R3, RZ, R69.reuse, R20 ;  /* 0x00000045ff032219 */ /* 0x080fe40000011614 */
[----:B------:R-:W-:Y:S02]  /*4a00*/  SHF.R.U32.HI R20, RZ, R170, R21 ;  /* 0x000000aaff147219 */ /* 0x000fe40000011615 */
[----:B------:R-:W-:Y:S01]  /*4a10*/  @P2 SHF.R.U32.HI R7, RZ, R69, R22 ;  /* 0x00000045ff072219 */ /* 0x000fe20000011616 */
[C---:B------:R-:W-:Y:S01]  /*4a20*/  IMAD R2, R72.reuse, R3, RZ ;  /* 0x0000000348027224 */ /* 0x040fe200078e02ff */
[----:B------:R-:W-:Y:S02]  /*4a30*/  SEL R5, R75, R20, !P0 ;  /* 0x000000144b057207 */ /* 0x000fe40004000000 */
[----:B------:R-:W-:Y:S01]  /*4a40*/  SEL R3, R77, R24, !P3 ;  /* 0x000000184d037207 */ /* 0x000fe20005800000 */
[----:B------:R-:W-:Y:S01]  /*4a50*/  IMAD R4, R72, R7, RZ ;  /* 0x0000000748047224 */ /* 0x000fe200078e02ff */
[C---:B------:R-:W-:Y:S01]  /*4a60*/  ISETP.GE.AND P0, PT, R5.reuse, R2, PT ;  /* 0x000000020500720c */ /* 0x040fe20003f06270 */
[----:B------:R-:W-:Y:S03]  /*4a70*/  IMAD.HI.U32 R6, R5, R68, RZ ;  /* 0x0000004405067227 */ /* 0x000fe600078e00ff */
[----:B------:R-:W-:Y:S01]  /*4a80*/  ISETP.GE.OR P0, PT, R3, R4, P0 ;  /* 0x000000040300720c */ /* 0x000fe20000706670 */
[----:B------:R-:W-:Y:S01]  /*4a90*/  IMAD.MOV R4, RZ, RZ, -R3 ;  /* 0x000000ffff047224 */ /* 0x000fe200078e0a03 */
[-C--:B------:R-:W-:Y:S03]  /*4aa0*/  SHF.R.U32.HI R6, RZ, R69.reuse, R6 ;  /* 0x00000045ff067219 */ /* 0x080fe60000011606 */
[----:B------:R-:W-:Y:S01]  /*4ab0*/  IMAD R77, R74, R4, R77 ;  /* 0x000000044a4d7224 */ /* 0x000fe200078e024d */
[----:B------:R-:W-:Y:S05]  /*4ac0*/  SEL R15, R5, R6, !P2 ;  /* 0x00000006050f7207 */ /* 0x000fea0005000000 */
[----:B------:R-:W-:Y:S02]  /*4ad0*/  IMAD.MOV R6, RZ, RZ, -R15 ;  /* 0x000000ffff067224 */ /* 0x000fe400078e0a0f */
[C---:B------:R-:W-:Y:S04]  /*4ae0*/  @!P0 IMAD.HI.U32 R2, R3.reuse, R68, RZ ;  /* 0x0000004403028227 */ /* 0x040fe800078e00ff */
[----:B------:R-:W-:Y:S01]  /*4af0*/  IMAD R6, R72, R6, R5 ;  /* 0x0000000648067224 */ /* 0x000fe200078e0205 */
[----:B------:R-:W-:Y:S04]  /*4b00*/  @!P0 SHF.R.U32.HI R2, RZ, R69, R2 ;  /* 0x00000045ff028219 */ /* 0x000fe80000011602 */
[----:B------:R-:W-:Y:S02]  /*4b10*/  @!P0 SEL R0, R3, R2, !P2 ;  /* 0x0000000203008207 */ /* 0x000fe40005000000 */
[----:B------:R-:W-:Y:S02]  /*4b20*/  IADD3 R2, PT, PT, -R5, RZ, RZ ;  /* 0x000000ff05027210 */ /* 0x000fe40007ffe1ff */
[----:B------:R-:W-:Y:S01]  /*4b30*/  @!P0 IADD3 R8, PT, PT, R15, -R0, RZ ;  /* 0x800000000f088210 */ /* 0x000fe20007ffe0ff */
[----:B------:R-:W-:Y:S02]  /*4b40*/  @!P0 IMAD R0, R7, R6, R0 ;  /* 0x0000000607008224 */ /* 0x000fe400078e0200 */
[----:B------:R-:W-:Y:S02]  /*4b50*/  IMAD R75, R70, R2, R75 ;  /* 0x00000002464b7224 */ /* 0x000fe400078e024b */
[----:B------:R-:W-:Y:S02]  /*4b60*/  @!P0 IMAD R5, R8, R72, R3 ;  /* 0x0000004808058224 */ /* 0x000fe400078e0203 */
[----:B------:R-:W-:Y:S04]  /*4b70*/  @!P0 IMAD.MOV.U32 R3, RZ, RZ, R0 ;  /* 0x000000ffff038224 */ /* 0x000fe800078e0000 */
[----:B------:R-:W-:Y:S02]  /*4b80*/  IMAD R77, R3, R74, R77 ;  /* 0x0000004a034d7224 */ /* 0x000fe400078e024d */
[----:B------:R-:W-:Y:S07]  /*4b90*/  IMAD R75, R5, R70, R75 ;  /* 0x00000046054b7224 */ /* 0x000fee00078e024b */
.L_x_80:
[----:B------:R-:W-:Y:S01]  /*4ba0*/  @!P1 IMAD.HI.U32 R0, R77, R12, RZ ;  /* 0x0000000c4d009227 */ /* 0x000fe200078e00ff */
[----:B-1----:R-:W-:Y:S01]  /*4bb0*/  @!P1 ISETP.NE.AND P0, PT, R10, 0x1, PT ;  /* 0x000000010a00980c */ /* 0x002fe20003f05270 */
[----:B------:R-:W-:Y:S01]  /*4bc0*/  ULOP3.LUT UP0, URZ, UR42, 0x1b0, URZ, 0xc0, !UPT ;  /* 0x000001b02aff7892 */ /* 0x000fe2000f80c0ff */
[----:B------:R-:W-:Y:S01]  /*4bd0*/  @!P1 ISETP.NE.AND P2, PT, R9, 0x1, PT ;  /* 0x000000010900980c */ /* 0x000fe20003f45270 */
[----:B------:R-:W-:Y:S01]  /*4be0*/  @!P1 IMAD.HI.U32 R3, R75, R11, RZ ;  /* 0x0000000b4b039227 */ /* 0x000fe200078e00ff */
[----:B------:R-:W-:Y:S02]  /*4bf0*/  @!P1 SHF.R.U32.HI R0, RZ, R13, R0 ;  /* 0x0000000dff009219 */ /* 0x000fe40000011600 */
[----:B------:R-:W-:Y:S01]  /*4c00*/  @P4 SHF.R.U32.HI R171, RZ, 0x10, R17 ;  /* 0x00000010ffab4819 */ /* 0x000fe20000011611 */
[----:B------:R-:W-:Y:S01]  /*4c10*/  VIADD R181, R181, 0x1 ;  /* 0x00000001b5b57836 */ /* 0x000fe20000000000 */
[----:B------:R-:W-:Y:S02]  /*4c20*/  @!P1 SHF.R.U32.HI R2, RZ, R14, R3 ;  /* 0x0000000eff029219 */ /* 0x000fe40000011603 */
[----:B------:R-:W-:Y:S02]  /*4c30*/  @!P1 SEL R3, R77, R0, !P2 ;  /* 0x000000004d039207 */ /* 0x000fe40005000000 */
[----:B------:R-:W-:Y:S05]  /*4c40*/  @!P1 SEL R2, R75, R2, !P0 ;  /* 0x000000024b029207 */ /* 0x000fea0004000000 */
[----:B------:R-:W-:Y:S02]  /*4c50*/  @!P1 IMAD.IADD R0, R2, 0x1, -R3 ;  /* 0x0000000102009824 */ /* 0x000fe400078e0a03 */
[----:B------:R-:W-:Y:S02]  /*4c60*/  @!P1 IMAD.IADD R2, R3, 0x1, -R2 ;  /* 0x0000000103029824 */ /* 0x000fe400078e0a02 */
[----:B------:R-:W-:Y:S02]  /*4c70*/  @!P1 IMAD R77, R0, R9, R77 ;  /* 0x00000009004d9224 */ /* 0x000fe400078e024d */
[----:B------:R-:W-:Y:S01]  /*4c80*/  @!P1 IMAD R75, R2, R10, R75 ;  /* 0x0000000a024b9224 */ /* 0x000fe200078e024b */
[----:B------:R-:W-:Y:S06]  /*4c90*/  BRA.U !UP0, `(.L_x_81) ;  /* 0x0000000108407547 */ /* 0x000fec000b800000 */
[----:B------:R-:W1:Y:S01]  /*4ca0*/  LDCU.64 UR8, c[0x4][0x80] ;  /* 0x01001000ff0877ac */ /* 0x000e620008000a00 */
[----:B------:R-:W-:Y:S01]  /*4cb0*/  MOV R3, 0x0 ;  /* 0x0000000000037802 */ /* 0x000fe20000000f00 */
[----:B------:R-:W-:Y:S02]  /*4cc0*/  HFMA2 R12, -RZ, RZ, 0, 5.9604644775390625e-08 ;  /* 0x00000001ff0c7431 */ /* 0x000fe400000001ff */
[----:B------:R-:W-:Y:S02]  /*4cd0*/  IMAD.MOV.U32 R8, RZ, RZ, 0x70 ;  /* 0x00000070ff087424 */ /* 0x000fe400078e00ff */
[----:B------:R-:W-:Y:S01]  /*4ce0*/  IMAD.MOV.U32 R13, RZ, RZ, RZ ;  /* 0x000000ffff0d7224 */ /* 0x000fe200078e00ff */
[----:B------:R-:W2:Y:S01]  /*4cf0*/  LDCU.64 UR6, c[0x4][0x88] ;  /* 0x01001100ff0677ac */ /* 0x000ea20008000a00 */
[----:B------:R-:W3:Y:S01]  /*4d00*/  LDC.64 R2, c[0x4][R3] ;  /* 0x0100000003027b82 */ /* 0x000ee20000000a00 */
[----:B------:R-:W4:Y:S01]  /*4d10*/  LDCU.64 UR4, c[0x4][0x8] ;  /* 0x01000100ff0477ac */ /* 0x000f220008000a00 */
[----:B-1----:R-:W-:Y:S01]  /*4d20*/  MOV R5, UR9 ;  /* 0x0000000900057c02 */ /* 0x002fe20008000f00 */
[----:B------:R-:W-:Y:S01]  /*4d30*/  IMAD.U32 R4, RZ, RZ, UR8 ;  /* 0x00000008ff047e24 */ /* 0x000fe2000f8e00ff */
[----:B--2---:R-:W-:Y:S01]  /*4d40*/  MOV R7, UR7 ;  /* 0x0000000700077c02 */ /* 0x004fe20008000f00 */
[----:B------:R-:W-:Y:S01]  /*4d50*/  IMAD.U32 R6, RZ, RZ, UR6 ;  /* 0x00000006ff067e24 */ /* 0x000fe2000f8e00ff */
[----:B----4-:R-:W-:Y:S01]  /*4d60*/  MOV R11, UR5 ;  /* 0x00000005000b7c02 */ /* 0x010fe20008000f00 */
[----:B------:R-:W-:Y:S02]  /*4d70*/  IMAD.U32 R10, RZ, RZ, UR4 ;  /* 0x00000004ff0a7e24 */ /* 0x000fe4000f8e00ff */
[----:B------:R-:W-:Y:S07]  /*4d80*/  LEPC R20, `(.L_x_81) ;  /* 0x000000001014794e */ /* 0x000fee0000000000 */
[----:B---3-5:R-:W-:Y:S05]  /*4d90*/  CALL.ABS.NOINC R2 ;  /* 0x0000000002007343 */ /* 0x028fea0003c00000 */
.L_x_81:
[----:B------:R-:W-:Y:S01]  /*4da0*/  LOP3.LUT P0, RZ, R179, 0x1b0, RZ, 0xc0, !PT ;  /* 0x000001b0b3ff7812 */ /* 0x000fe2000780c0ff */
[----:B------:R-:W-:Y:S11]  /*4db0*/  BSSY.RECONVERGENT B6, `(.L_x_82) ;  /* 0x0000013000067945 */ /* 0x000ff60003800200 */
[----:B------:R-:W-:Y:S01]  /*4dc0*/  @!UPT UIADD3 URZ, UPT, UPT, URZ, URZ, URZ ;  /* 0x000000fffffff290 */ /* 0x000fe2000fffe0ff */
[----:B------:R-:W-:Y:S05]  /*4dd0*/  @!P0 BRA `(.L_x_83) ;  /* 0x0000000000408947 */ /* 0x000fea0003800000 */
        /* <DEDUP_REMOVED lines=16> */
.L_x_83:
[----:B------:R-:W-:Y:S05]  /*4ee0*/  BSYNC.RECONVERGENT B6 ;  /* 0x0000000000067941 */ /* 0x000fea0003800200 */
.L_x_82:
[----:B------:R-:W-:Y:S01]  /*4ef0*/  ISETP.NE.U32.AND P3, PT, R150, RZ, PT ;  /* 0x000000ff9600720c */ /* 0x000fe20003f65070 */
[----:B------:R-:W-:Y:S01]  /*4f00*/  UISETP.NE.AND UP1, UPT, UR44, URZ, UPT ;  /* 0x000000ff2c00728c */ /* 0x000fe2000bf25270 */
[----:B------:R-:W-:Y:S02]  /*4f10*/  ISETP.NE.U32.AND P4, PT, R146, RZ, PT ;  /* 0x000000ff9200720c */ /* 0x000fe40003f85070 */
[----:B------:R-:W-:Y:S02]  /*4f20*/  ISETP.NE.AND.EX P3, PT, R151, RZ, PT, P3 ;  /* 0x000000ff9700720c */ /* 0x000fe40003f65330 */
[----:B------:R-:W-:Y:S02]  /*4f30*/  PLOP3.LUT P1, PT, PT, PT, PT, 0x8, 0x80 ;  /* 0x000000000080781c */ /* 0x000fe40003f2e170 */
[----:B------:R-:W-:Y:S02]  /*4f40*/  PLOP3.LUT P0, PT, PT, PT, UP1, 0x80, 0x8 ;  /* 0x000000000008781c */ /* 0x000fe40003f0f018 */
[----:B------:R-:W-:Y:S02]  /*4f50*/  ISETP.NE.AND.EX P4, PT, R147, RZ, PT, P4 ;  /* 0x000000ff9300720c */ /* 0x000fe40003f85340 */
[----:B------:R-:W1:Y:S09]  /*4f60*/  @UP1 LDCU.64 UR4, c[0x0][0x888] ;  /* 0x00011100ff0417ac */ /* 0x000e720008000a00 */
[----:B------:R-:W-:Y:S01]  /*4f70*/  @P0 PLOP3.LUT P1, PT, P3, PT, PT, 0x80, 0x8 ;  /* 0x000000000008081c */ /* 0x000fe20001f2f070 */
[----:B-1----:R-:W-:Y:S04]  /*4f80*/  @UP1 UISETP.NE.U32.AND UP0, UPT, UR4, URZ, UPT ;  /* 0x000000ff0400128c */ /* 0x002fe8000bf05070 */
[----:B------:R-:W-:Y:S04]  /*4f90*/  @UP1 UISETP.NE.AND.EX UP0, UPT, UR5, URZ, UPT, UP0 ;  /* 0x000000ff0500128c */ /* 0x000fe8000bf05300 */
[----:B------:R-:W-:Y:S01]  /*4fa0*/  @UP1 USEL UR4, URZ, 0xffffffff, UP0 ;  /* 0xffffffffff041887 */ /* 0x000fe20008000000 */
[----:B------:R-:W-:Y:S11]  /*4fb0*/  @!P3 BRA `(.L_x_84) ;  /* 0x00000000002cb947 */ /* 0x000ff60003800000 */
[----:B------:R-:W-:Y:S01]  /*4fc0*/  ISETP.NE.U32.AND P2, PT, R148, RZ, PT ;  /* 0x000000ff9400720c */ /* 0x000fe20003f45070 */
[----:B------:R-:W-:Y:S03]  /*4fd0*/  IMAD.MOV.U32 R164, RZ, RZ, 0x1 ;  /* 0x00000001ffa47424 */ /* 0x000fe600078e00ff */
[----:B------:R-:W-:Y:S11]  /*4fe0*/  ISETP.NE.AND.EX P2, PT, R149, RZ, PT, P2 ;  /* 0x000000ff9500720c */ /* 0x000ff60003f45320 */
[----:B------:R-:W-:Y:S02]  /*4ff0*/  @!UPT UIADD3 URZ, UPT, UPT, URZ, URZ, URZ ;  /* 0x000000fffffff290 */ /* 0x000fe4000fffe0ff */
[----:B------:R-:W1:Y:S01]  /*5000*/  @P2 LDC.64 R2, c[0x0][0x888] ;  /* 0x00022200ff022b82 */ /* 0x000e620000000a00 */
[----:B------:R-:W-:Y:S04]  /*5010*/  @P2 IMAD R0, R150, UR36, RZ ;  /* 0x0000002496002c24 */ /* 0x000fe8000f8e02ff */
[----:B-1----:R-:W-:Y:S04]  /*5020*/  @P2 IMAD.WIDE R2, R0, 0x4, R2 ;  /* 0x0000000400022825 */ /* 0x002fe800078e0202 */
[----:B------:R-:W-:Y:S01]  /*5030*/  HFMA2 R0, -RZ, RZ, 0, 5.9604644775390625e-08 ;  /* 0x00000001ff007431 */ /* 0x000fe200000001ff */
[----:B-----5:R1:W5:Y:S04]  /*5040*/  @P2 LDG.E R81, desc[UR40][R2.64] ;  /* 0x0000002802512981 */ /* 0x020368000c1e1900 */
[----:B------:R-:W-:Y:S01]  /*5050*/  @!P2 PRMT R164, R0, 0x7610, R164 ;  /* 0x0000761000a4a816 */ /* 0x000fe200000000a4 */
[----:B-1----:R-:W2:Y:S06]  /*5060*/  @!P2 LDC R81, c[0x0][0x880] ;  /* 0x00022000ff51ab82 */ /* 0x002eac0000000800 */
.L_x_84:
[----:B------:R-:W-:Y:S05]  /*5070*/  @!P4 BRA `(.L_x_85) ;  /* 0x000000000020c947 */ /* 0x000fea0003800000 */
[----:B------:R-:W-:Y:S04]  /*5080*/  ISETP.NE.U32.AND P2, PT, R144, RZ, PT ;  /* 0x000000ff9000720c */ /* 0x000fe80003f45070 */
[----:B------:R-:W-:Y:S11]  /*5090*/  ISETP.NE.AND.EX P2, PT, R145, RZ, PT, P2 ;  /* 0x000000ff9100720c */ /* 0x000ff60003f45320 */
[----:B------:R-:W-:Y:S02]  /*50a0*/  @!UPT UIADD3 URZ, UPT, UPT, URZ, URZ, URZ ;  /* 0x000000fffffff290 */ /* 0x000fe4000fffe0ff */
[----:B------:R-:W1:Y:S01]  /*50b0*/  @P2 LDC.64 R2, c[0x0][0x8a8] ;  /* 0x00022a00ff022b82 */ /* 0x000e620000000a00 */
[----:B------:R-:W-:Y:S04]  /*50c0*/  @P2 IMAD R0, R146, UR36, RZ ;  /* 0x0000002492002c24 */ /* 0x000fe8000f8e02ff */
[----:B-1----:R-:W-:Y:S05]  /*50d0*/  @P2 IMAD.WIDE R2, R0, 0x4, R2 ;  /* 0x0000000400022825 */ /* 0x002fea00078e0202 */
[----:B-----5:R1:W5:Y:S02]  /*50e0*/  @P2 LDG.E R78, desc[UR40][R2.64] ;  /* 0x00000028024e2981 */ /* 0x020364000c1e1900 */
[----:B-1----:R-:W3:Y:S02]  /*50f0*/  @!P2 LDC R78, c[0x0][0x8a0] ;  /* 0x00022800ff4eab82 */ /* 0x002ee40000000800 */
.L_x_85:
[----:B--2--5:R-:W-:Y:S01]  /*5100*/  @P0 FSETP.NEU.AND P4, PT, R81, RZ, PT ;  /* 0x000000ff5100020b */ /* 0x024fe20003f8d000 */
[----:B------:R-:W-:Y:S01]  /*5110*/  IMAD.U32 R0, RZ, RZ, UR4 ;  /* 0x00000004ff007e24 */ /* 0x000fe2000f8e00ff */
[----:B------:R-:W-:Y:S01]  /*5120*/  @P0 LOP3.LUT P2, RZ, R164, 0xff, RZ, 0xc0, !PT ;  /* 0x000000ffa4ff0812 */ /* 0x000fe2000784c0ff */
[----:B------:R-:W-:Y:S01]  /*5130*/  BSSY B1, `(.L_x_86) ;  /* 0x000003d000017945 */ /* 0x000fe20003800000 */
[----:B------:R-:W-:Y:S01]  /*5140*/  @P0 SEL R3, RZ, 0xffffffff, P4 ;  /* 0xffffffffff030807 */ /* 0x000fe20002000000 */
[C---:B------:R-:W-:Y:S01]  /*5150*/  IMAD R64, R76.reuse, 0x40, R79 ;  /* 0x000000404c407824 */ /* 0x040fe200078e024f */
[----:B------:R-:W-:Y:S02]  /*5160*/  LEA R156, R76, UR43, 0x3 ;  /* 0x0000002b4c9c7c11 */ /* 0x000fe4000f8e18ff */
[----:B------:R-:W-:Y:S02]  /*5170*/  CS2R R86, SRZ ;  /* 0x0000000000567805 */ /* 0x000fe4000001ff00 */
[----:B------:R-:W-:Y:S02]  /*5180*/  @P1 SEL R3, R0, R3, !P2 ;  /* 0x0000000300031207 */ /* 0x000fe40005000000 */
[----:B------:R-:W-:Y:S02]  /*5190*/  CS2R R84, SRZ ;  /* 0x0000000000547805 */ /* 0x000fe4000001ff00 */
[----:B------:R-:W-:Y:S02]  /*51a0*/  SHF.L.U32 R5, R175, 0x1f, RZ ;  /* 0x0000001faf057819 */ /* 0x000fe400000006ff */
[----:B------:R-:W-:Y:S02]  /*51b0*/  CS2R R90, SRZ ;  /* 0x00000000005a7805 */ /* 0x000fe4000001ff00 */
[----:B------:R-:W-:Y:S02]  /*51c0*/  @P0 LOP3.LUT R3, R3, 0x1, RZ, 0xc0, !PT ;  /* 0x0000000103030812 */ /* 0x000fe400078ec0ff */
[----:B------:R-:W-:Y:S02]  /*51d0*/  CS2R R88, SRZ ;  /* 0x0000000000587805 */ /* 0x000fe4000001ff00 */
[----:B------:R-:W-:Y:S02]  /*51e0*/  PLOP3.LUT P5, PT, PT, PT, PT, 0x8, 0x80 ;  /* 0x000000000080781c */ /* 0x000fe40003fae170 */
[----:B------:R-:W-:Y:S02]  /*51f0*/  CS2R R98, SRZ ;  /* 0x0000000000627805 */ /* 0x000fe4000001ff00 */
[----:B------:R-:W-:Y:S02]  /*5200*/  ISETP.NE.U32.OR P1, PT, R3, 0x1, !P0 ;  /* 0x000000010300780c */ /* 0x000fe40004725470 */
[----:B------:R-:W-:Y:S02]  /*5210*/  CS2R R96, SRZ ;  /* 0x0000000000607805 */ /* 0x000fe4000001ff00 */
[----:B------:R-:W-:Y:S02]  /*5220*/  CS2R R94, SRZ ;  /* 0x00000000005e7805 */ /* 0x000fe4000001ff00 */
[----:B------:R-:W-:Y:S07]  /*5230*/  CS2R R92, SRZ ;  /* 0x00000000005c7805 */ /* 0x000fee000001ff00 */
[----:B------:R-:W-:Y:S04]  /*5240*/  @P1 SHF.L.U32 R2, R173, 0x1f, RZ ;  /* 0x0000001fad021819 */ /* 0x000fe800000006ff */
[----:B------:R-:W1:Y:S01]  /*5250*/  @P1 SYNCS.PHASECHK.TRANS64.TRYWAIT P0, [UR43+0x60], R2 ;  /* 0x00006002ff0015a7 */ /* 0x000e62000800112b */
[----:B------:R2:W4:Y:S01]  /*5260*/  SYNCS.PHASECHK.TRANS64.TRYWAIT P4, [R156+URZ+0xa0], R5 ;  /* 0x0000a0059c0075a7 */ /* 0x00052200080811ff */
[----:B-1----:R-:W-:Y:S01]  /*5270*/  @P1 PLOP3.LUT P5, PT, P0, PT, PT, 0x8, 0x80 ;  /* 0x000000000080181c */ /* 0x002fe200007ae170 */
[----:B------:R-:W-:Y:S01]  /*5280*/  @!UPT UIADD3 URZ, UPT, UPT, URZ, URZ, URZ ;  /* 0x000000fffffff290 */ /* 0x000fe2000fffe0ff */
[----:B--2-4-:R-:W-:Y:S11]  /*5290*/  @!P1 BRA `(.L_x_87) ;  /* 0x0000000000989947 */ /* 0x014ff60003800000 */
[----:B------:R-:W-:Y:S01]  /*52a0*/  ISETP.NE.U32.AND P0, PT, RZ, UR38, PT ;  /* 0x00000026ff007c0c */ /* 0x000fe2000bf05070 */
[----:B------:R-:W-:Y:S01]  /*52b0*/  BSSY B0, `(.L_x_88) ;  /* 0x0000016000007945 */ /* 0x000fe20003800000 */
[----:B------:R-:W-:Y:S02]  /*52c0*/  FSETP.NEU.AND P2, PT, R81, RZ, PT ;  /* 0x000000ff5100720b */ /* 0x000fe40003f4d000 */
[----:B------:R-:W-:Y:S02]  /*52d0*/  CS2R R94, SRZ ;  /* 0x00000000005e7805 */ /* 0x000fe4000001ff00 */
[----:B------:R-:W-:Y:S02]  /*52e0*/  ISETP.NE.AND.EX P0, PT, RZ, UR39, PT, P0 ;  /* 0x00000027ff007c0c */ /* 0x000fe4000bf05300 */
[----:B------:R-:W-:Y:S02]  /*52f0*/  CS2R R92, SRZ ;  /* 0x00000000005c7805 */ /* 0x000fe4000001ff00 */
[----:B------:R-:W-:Y:S02]  /*5300*/  LOP3.LUT P1, RZ, R164, 0xff, RZ, 0xc0, !PT ;  /* 0x000000ffa4ff7812 */ /* 0x000fe4000782c0ff */
[----:B------:R-:W-:Y:S02]  /*5310*/  CS2R R98, SRZ ;  /* 0x0000000000627805 */ /* 0x000fe4000001ff00 */
[----:B------:R-:W-:Y:S02]  /*5320*/  SEL R0, RZ, 0xffffffff, P2 ;  /* 0xffffffffff007807 */ /* 0x000fe40001000000 */
[----:B------:R-:W-:Y:S02]  /*5330*/  CS2R R96, SRZ ;  /* 0x0000000000607805 */ /* 0x000fe4000001ff00 */
[----:B------:R-:W-:Y:S02]  /*5340*/  SEL R3, RZ, 0xffffffff, P0 ;  /* 0xffffffffff037807 */ /* 0x000fe40000000000 */
[----:B------:R-:W-:Y:S02]  /*5350*/  CS2R R90, SRZ ;  /* 0x00000000005a7805 */ /* 0x000fe4000001ff00 */
[----:B------:R-:W-:Y:S02]  /*5360*/  CS2R R88, SRZ ;  /* 0x0000000000587805 */ /* 0x000fe4000001ff00 */
[----:B------:R-:W-:Y:S02]  /*5370*/  CS2R R86, SRZ ;  /* 0x0000000000567805 */ /* 0x000fe4000001ff00 */
[----:B------:R-:W-:Y:S02]  /*5380*/  @P3 SEL R0, R3, R0, !P1 ;  /* 0x0000000003003207 */ /* 0x000fe40004800000 */
[----:B------:R-:W-:Y:S02]  /*5390*/  CS2R R84, SRZ ;  /* 0x0000000000547805 */ /* 0x000fe4000001ff00 */
[----:B------:R-:W-:Y:S04]  /*53a0*/  LOP3.LUT R0, R0, 0x1, RZ, 0xc0, !PT ;  /* 0x0000000100007812 */ /* 0x000fe800078ec0ff */
[----:B------:R-:W-:Y:S01]  /*53b0*/  ISETP.NE.U32.AND P0, PT, R0, 0x1, PT ;  /* 0x000000010000780c */ /* 0x000fe20003f05070 */
[----:B------:R-:W-:Y:S01]  /*53c0*/  @!UPT UIADD3 URZ, UPT, UPT, URZ, URZ, URZ ;  /* 0x000000fffffff290 */ /* 0x000fe2000fffe0ff */
[----:B------:R-:W-:Y:S11]  /*53d0*/  @!P5 BRA `(.L_x_89) ;  /* 0x00000000000cd947 */ /* 0x000ff60003800000 */
[----:B------:R-:W-:Y:S04]  /*53e0*/  SHF.L.U32 R3, R173, 0x1f, RZ ;  /* 0x0000001fad037819 */ /* 0x000fe800000006ff */
[----:B------:R-:W1:Y:S02]  /*53f0*/  SYNCS.PHASECHK.TRANS64.TRYWAIT P1, [UR43+0x60], R3 ;  /* 0x00006003ff0075a7 */ /* 0x000e64000802112b */
[----:B-1----:R-:W-:Y:S05]  /*5400*/  @!P1 BRA `(.L_x_90) ;  /* 0x0000001c00909947 */ /* 0x002fea0003800000 */
.L_x_89:
[----:B------:R-:W-:Y:S05]  /*5410*/  BSYNC B0 ;  /* 0x0000000000007941 */ /* 0x000fea0003800000 */
.L_x_88:
[----:B------:R2:W4:Y:S01]  /*5420*/  @P0 LDS.128 R92, [R168+UR43+0x200] ;  /* 0x0002002ba85c0984 */ /* 0x0005220008000c00 */
[----:B------:R-:W-:Y:S01]  /*5430*/  UIADD3 UR4, UPT, UPT, UR43, 0x68, URZ ;  /* 0x000000682b047890 */ /* 0x000fe2000fffe0ff */
[----:B------:R-:W-:Y:S02]  /*5440*/  LOP3.LUT R173, R173, 0x1, RZ, 0x3c, !PT ;  /* 0x00000001adad7812 */ /* 0x000fe400078e3cff */
[----:B------:R2:W1:Y:S01]  /*5450*/  @P0 LDS.128 R96, [R178+0x10] ;  /* 0x00001000b2600984 */ /* 0x0004620000000c00 */
[----:B------:R-:W-:Y:S03]  /*5460*/  UPRMT UR4, UR37, 0x654, UR4 ;  /* 0x0000065425047896 */ /* 0x000fe60008000004 */
[----:B------:R2:W1:Y:S04]  /*5470*/  @P0 LDS.128 R88, [R177+0x20] ;  /* 0x00002000b1580984 */ /* 0x0004680000000c00 */
[----:B------:R2:W1:Y:S01]  /*5480*/  @P0 LDS.128 R84, [R176+0x30] ;  /* 0x00003000b0540984 */ /* 0x0004620000000c00 */
[----:B------:R-:W-:Y:S01]  /*5490*/  @!PT LDS RZ, [RZ] ;  /* 0x00000000fffff984 */ /* 0x000fe20000000800 */
[----:B------:R-:W-:Y:S01]  /*54a0*/  @!PT LDS RZ, [RZ] ;  /* 0x00000000fffff984 */ /* 0x000fe20000000800 */
[----:B------:R-:W-:Y:S01]  /*54b0*/  @!PT LDS RZ, [RZ] ;  /* 0x00000000fffff984 */ /* 0x000fe20000000800 */
[----:B------:R-:W-:Y:S01]  /*54c0*/  @!PT LDS RZ, [RZ] ;  /* 0x00000000fffff984 */ /* 0x000fe20000000800 */
[----:B------:R5:W-:Y:S06]  /*54d0*/  MEMBAR.ALL.CTA ;  /* 0x0000000000007992 */ /* 0x000bec0000008000 */
[----:B-----5:R-:W5:Y:S02]  /*54e0*/  FENCE.VIEW.ASYNC.S ;  /* 0x00000000000073c6 */ /* 0x020f640000000000 */
[----:B-----5:R-:W-:Y:S01]  /*54f0*/  SYNCS.ARRIVE.TRANS64.RED.A1T0 RZ, [UR4], RZ ;  /* 0x000000ffffff79a7 */ /* 0x020fe20008100404 */
.L_x_87:
[----:B------:R-:W-:Y:S05]  /*5500*/  BSYNC B1 ;  /* 0x0000000000017941 */ /* 0x000fea0003800000 */
.L_x_86:
[----:B-1----:R-:W-:Y:S04]  /*5510*/  SHF.R.U32.HI R0, RZ, 0x15, R64 ;  /* 0x00000015ff007819 */ /* 0x002fe80000011640 */
[----:B------:R-:W-:Y:S01]  /*5520*/  LOP3.LUT P0, RZ, R0, 0x3, R169, 0x48, !PT ;  /* 0x0000000300ff7812 */ /* 0x000fe200078048a9 */
[----:B------:R-:W-:Y:S01]  /*5530*/  @!UPT UIADD3 URZ, UPT, UPT, URZ, URZ, URZ ;  /* 0x000000fffffff290 */ /* 0x000fe2000fffe0ff */
[----:B------:R-:W-:Y:S11]  /*5540*/  @P4 BRA `(.L_x_91) ;  /* 0x0000000000084947 */ /* 0x000ff60003800000 */
[----:B------:R-:W1:Y:S02]  /*5550*/  SYNCS.PHASECHK.TRANS64.TRYWAIT P1, [R156+URZ+0xa0], R5 ;  /* 0x0000a0059c0075a7 */ /* 0x000e6400080211ff */
[----:B-1----:R-:W-:Y:S05]  /*5560*/  @!P1 BRA `(.L_x_92) ;  /* 0x0000001c00509947 */ /* 0x002fea0003800000 */
.L_x_91:
[----:B------:R-:W-:Y:S05]  /*5570*/  @!P0 BRA `(.L_x_93) ;  /* 0x0000000000408947 */ /* 0x000fea0003800000 */
[----:B------:R-:W1:Y:S01]  /*5580*/  LDCU.64 UR8, c[0x4][0x70] ;  /* 0x01000e00ff0877ac */ /* 0x000e620008000a00 */
[----:B------:R-:W-:Y:S01]  /*5590*/  MOV R3, 0x0 ;  /* 0x0000000000037802 */ /* 0x000fe20000000f00 */
[----:B------:R-:W-:Y:S02]  /*55a0*/  HFMA2 R12, -RZ, RZ, 0, 5.9604644775390625e-08 ;  /* 0x00000001ff0c7431 */ /* 0x000fe400000001ff */
[----:B------:R-:W-:Y:S02]  /*55b0*/  IMAD.MOV.U32 R8, RZ, RZ, 0x192 ;  /* 0x00000192ff087424 */ /* 0x000fe400078e00ff */
[----:B------:R-:W-:Y:S01]  /*55c0*/  IMAD.MOV.U32 R13, RZ, RZ, RZ ;  /* 0x000000ffff0d7224 */ /* 0x000fe200078e00ff */
[----:B------:R-:W5:Y:S01]  /*55d0*/  LDCU.64 UR6, c[0x4][0x78] ;  /* 0x01000f00ff0677ac */ /* 0x000f620008000a00 */
[----:B------:R-:W2:Y:S01]  /*55e0*/  LDC.64 R2, c[0x4][R3] ;  /* 0x0100000003027b82 */ /* 0x000ea20000000a00 */
[----:B------:R-:W3:Y:S01]  /*55f0*/  LDCU.64 UR4, c[0x4][0x10] ;  /* 0x01000200ff0477ac */ /* 0x000ee20008000a00 */
[----:B-1----:R-:W-:Y:S01]  /*5600*/  MOV R5, UR9 ;  /* 0x0000000900057c02 */ /* 0x002fe20008000f00 */
[----:B------:R-:W-:Y:S01]  /*5610*/  IMAD.U32 R4, RZ, RZ, UR8 ;  /* 0x00000008ff047e24 */ /* 0x000fe2000f8e00ff */
[----:B-----5:R-:W-:Y:S01]  /*5620*/  MOV R7, UR7 ;  /* 0x0000000700077c02 */ /* 0x020fe20008000f00 */
[----:B------:R-:W-:Y:S01]  /*5630*/  IMAD.U32 R6, RZ, RZ, UR6 ;  /* 0x00000006ff067e24 */ /* 0x000fe2000f8e00ff */
[----:B---3--:R-:W-:Y:S01]  /*5640*/  MOV R11, UR5 ;  /* 0x00000005000b7c02 */ /* 0x008fe20008000f00 */
[----:B------:R-:W-:Y:S02]  /*5650*/  IMAD.U32 R10, RZ, RZ, UR4 ;  /* 0x00000004ff0a7e24 */ /* 0x000fe4000f8e00ff */
[----:B------:R-:W-:Y:S07]  /*5660*/  LEPC R20, `(.L_x_93) ;  /* 0x000000001014794e */ /* 0x000fee0000000000 */
[----:B--2-4-:R-:W-:Y:S05]  /*5670*/  CALL.ABS.NOINC R2 ;  /* 0x0000000002007343 */ /* 0x014fea0003c00000 */
.L_x_93:
[----:B------:R-:W-:Y:S01]  /*5680*/  LOP3.LUT P0, RZ, R166, 0x60, RZ, 0xc0, !PT ;  /* 0x00000060a6ff7812 */ /* 0x000fe2000780c0ff */
[----:B------:R-:W-:Y:S05]  /*5690*/  WARPSYNC.ALL ;  /* 0x0000000000007948 */ /* 0x000fea0003800000 */
[----:B------:R-:W-:Y:S01]  /*56a0*/  R2UR UR4, R64 ;  /* 0x00000000400472ca */ /* 0x000fe200000e0000 */
[----:B------:R-:W-:Y:S01]  /*56b0*/  BSSY.RECONVERGENT B0, `(.L_x_94) ;  /* 0x0000121000007945 */ /* 0x000fe20003800200 */
[-C--:B----4-:R-:W-:Y:S02]  /*56c0*/  F2FP.F16.E5M2.UNPACK_B R82, R92.reuse ;  /* 0x0000005cff52723e */ /* 0x090fe400020004ff */
[----:B------:R-:W-:Y:S02]  /*56d0*/  F2FP.F16.E5M2.UNPACK_B R109, R92.H1 ;  /* 0x0000005cff6d723e */ /* 0x000fe400030004ff */
[-C--:B------:R-:W-:Y:S01]  /*56e0*/  F2FP.F16.E5M2.UNPACK_B R107, R93.reuse ;  /* 0x0000005dff6b723e */ /* 0x080fe200020004ff */
[--C-:B------:R-:W-:Y:S01]  /*56f0*/  HADD2.F32 R80, -RZ, R82.reuse.H0_H0 ;  /* 0x20000052ff507230 */ /* 0x100fe20000004100 */
[----:B------:R-:W-:Y:S01]  /*5700*/  F2FP.F16.E5M2.UNPACK_B R105, R93.H1 ;  /* 0x0000005dff69723e */ /* 0x000fe200030004ff */
[----:B------:R-:W-:Y:S01]  /*5710*/  HADD2.F32 R82, -RZ, R82.H1_H1 ;  /* 0x30000052ff527230 */ /* 0x000fe20000004100 */
[-C--:B------:R-:W-:Y:S01]  /*5720*/  F2FP.F16.E5M2.UNPACK_B R130, R84.reuse ;  /* 0x00000054ff82723e */ /* 0x080fe200020004ff */
[--C-:B------:R-:W-:Y:S01]  /*5730*/  HADD2.F32 R83, -RZ, R109.reuse.H0_H0 ;  /* 0x2000006dff537230 */ /* 0x100fe20000004100 */
[----:B------:R-:W-:Y:S01]  /*5740*/  F2FP.F16.E5M2.UNPACK_B R132, R84.H1 ;  /* 0x00000054ff84723e */ /* 0x000fe200030004ff */
[----:B------:R-:W3:Y:S01]  /*5750*/  LDTM.x64 R4, tmem[UR4] ;  /* 0x00000004000479ee */ /* 0x000ee20008340000 */
[----:B------:R-:W-:Y:S01]  /*5760*/  NOP ;  /* 0x0000000000007918 */ /* 0x000fe20000000000 */
[----:B------:R-:W-:Y:S01]  /*5770*/  R2UR UR5, R156 ;  /* 0x000000009c0572ca */ /* 0x000fe200000e0000 */
[--C-:B------:R-:W-:Y:S01]  /*5780*/  HADD2.F32 R129, -RZ, R130.reuse.H0_H0 ;  /* 0x20000082ff817230 */ /* 0x100fe20000004100 */
[----:B------:R-:W-:Y:S01]  /*5790*/  F2FP.F16.E5M2.UNPACK_B R93, R94 ;  /* 0x0000005eff5d723e */ /* 0x000fe200020004ff */
[----:B------:R-:W-:Y:S01]  /*57a0*/  HADD2.F32 R130, -RZ, R130.H1_H1 ;  /* 0x30000082ff827230 */ /* 0x000fe20000004100 */
[-C--:B------:R-:W-:Y:S01]  /*57b0*/  F2FP.F16.E5M2.UNPACK_B R134, R85.reuse ;  /* 0x00000055ff86723e */ /* 0x080fe200020004ff */
[----:B------:R-:W-:Y:S01]  /*57c0*/  HADD2.F32 R84, -RZ, R109.H1_H1 ;  /* 0x3000006dff547230 */ /* 0x000fe20000004100 */
[----:B------:R-:W-:Y:S01]  /*57d0*/  F2FP.F16.E5M2.UNPACK_B R136, R85.H1 ;  /* 0x00000055ff88723e */ /* 0x000fe200030004ff */
[--C-:B------:R-:W-:Y:S01]  /*57e0*/  HADD2.F32 R85, -RZ, R107.reuse.H0_H0 ;  /* 0x2000006bff557230 */ /* 0x100fe20000004100 */
[-C--:B------:R-:W-:Y:S01]  /*57f0*/  F2FP.F16.E5M2.UNPACK_B R138, R86.reuse ;  /* 0x00000056ff8a723e */ /* 0x080fe200020004ff */
[--C-:B------:R-:W-:Y:S01]  /*5800*/  HADD2.F32 R133, -RZ, R134.reuse.H0_H0 ;  /* 0x20000086ff857230 */ /* 0x100fe20000004100 */
[----:B------:R-:W-:Y:S01]  /*5810*/  F2FP.F16.E5M2.UNPACK_B R140, R86.H1 ;  /* 0x00000056ff8c723e */ /* 0x000fe200030004ff */
[----:B------:R-:W-:Y:S01]  /*5820*/  HADD2.F32 R86, -RZ, R107.H1_H1 ;  /* 0x3000006bff567230 */ /* 0x000fe20000004100 */
[----:B------:R-:W-:Y:S01]  /*5830*/  F2FP.F16.E5M2.UNPACK_B R142, R87 ;  /* 0x00000057ff8e723e */ /* 0x000fe200020004ff */
[----:B------:R-:W-:Y:S01]  /*5840*/  UIADD3 UR5, UPT, UPT, UR5, 0xc0, URZ ;  /* 0x000000c005057890 */ /* 0x000fe2000fffe0ff */
[----:B------:R-:W-:Y:S01]  /*5850*/  HADD2.F32 R134, -RZ, R134.H1_H1 ;  /* 0x30000086ff867230 */ /* 0x000fe20000004100 */
[----:B------:R-:W-:Y:S01]  /*5860*/  F2FP.F16.E5M2.UNPACK_B R114, R88 ;  /* 0x00000058ff72723e */ /* 0x000fe200020004ff */
[--C-:B------:R-:W-:Y:S01]  /*5870*/  HADD2.F32 R137, -RZ, R138.reuse.H0_H0 ;  /* 0x2000008aff897230 */ /* 0x100fe20000004100 */
[----:B------:R-:W-:Y:S01]  /*5880*/  UPRMT UR5, UR37, 0x654, UR5 ;  /* 0x0000065425057896 */ /* 0x000fe20008000005 */
[----:B------:R-:W-:Y:S01]  /*5890*/  HADD2.F32 R138, -RZ, R138.H1_H1 ;  /* 0x3000008aff8a7230 */ /* 0x000fe20000004100 */
[-C--:B------:R-:W-:Y:S01]  /*58a0*/  F2FP.F16.E5M2.UNPACK_B R118, R89.reuse ;  /* 0x00000059ff76723e */ /* 0x080fe200020004ff */
[--C-:B------:R-:W-:Y:S01]  /*58b0*/  HADD2.F32 R113, -RZ, R114.reuse.H0_H0 ;  /* 0x20000072ff717230 */ /* 0x100fe20000004100 */
[----:B------:R-:W-:Y:S01]  /*58c0*/  F2FP.F16.E5M2.UNPACK_B R120, R89.H1 ;  /* 0x00000059ff78723e */ /* 0x000fe200030004ff */
[C---:B---3--:R-:W-:Y:S01]  /*58d0*/  FMUL R4, R78.reuse, R4 ;  /* 0x000000044e047220 */ /* 0x048fe20000400000 */
[C---:B------:R-:W-:Y:S01]  /*58e0*/  FMUL R5, R78.reuse, R5 ;  /* 0x000000054e057220 */ /* 0x040fe20000400000 */
[C---:B------:R-:W-:Y:S01]  /*58f0*/  FMUL R8, R78.reuse, R8 ;  /* 0x000000084e087220 */ /* 0x040fe20000400000 */
[C---:B------:R-:W-:Y:S01]  /*5900*/  FMUL R9, R78.reuse, R9 ;  /* 0x000000094e097220 */ /* 0x040fe20000400000 */
[----:B------:R-:W-:Y:S01]  /*5910*/  SYNCS.ARRIVE.TRANS64.RED.A1T0 RZ, [UR5], RZ ;  /* 0x000000ffffff79a7 */ /* 0x000fe20008100405 */
[C---:B------:R-:W-:Y:S01]  /*5920*/  FFMA R4, R81.reuse, R80, R4 ;  /* 0x0000005051047223 */ /* 0x040fe20000000004 */
[C---:B------:R-:W-:Y:S01]  /*5930*/  FFMA R5, R81.reuse, R82, R5 ;  /* 0x0000005251057223 */ /* 0x040fe20000000005 */
[----:B------:R-:W-:Y:S02]  /*5940*/  HADD2.F32 R89, -RZ, R93.H0_H0 ;  /* 0x2000005dff597230 */ /* 0x000fe40000004100 */
[C---:B------:R-:W-:Y:S01]  /*5950*/  FMUL R12, R78.reuse, R12 ;  /* 0x0000000c4e0c7220 */ /* 0x040fe20000400000 */
        /* <DEDUP_REMOVED lines=11> */
[----:B------:R-:W-:Y:S02]  /*5a10*/  HADD2.F32 R114, -RZ, R114.H1_H1 ;  /* 0x30000072ff727230 */ /* 0x000fe40000004100 */
[C---:B------:R-:W-:Y:S01]  /*5a20*/  FMUL R32, R78.reuse, R36 ;  /* 0x000000244e207220 */ /* 0x040fe20000400000 */
[C---:B------:R-:W-:Y:S01]  /*5a30*/  FMUL R33, R78.reuse, R37 ;  /* 0x000000254e217220 */ /* 0x040fe20000400000 */
[--C-:B------:R-:W-:Y:S02]  /*5a40*/  HADD2.F32 R117, -RZ, R118.reuse.H0_H0 ;  /* 0x20000076ff757230 */ /* 0x100fe40000004100 */
[C---:B------:R-:W-:Y:S01]  /*5a50*/  FMUL R36, R78.reuse, R40 ;  /* 0x000000284e247220 */ /* 0x040fe20000400000 */
[----:B------:R-:W-:Y:S02]  /*5a60*/  HADD2.F32 R118, -RZ, R118.H1_H1 ;  /* 0x30000076ff767230 */ /* 0x000fe40000004100 */
        /* <DEDUP_REMOVED lines=8> */
[----:B------:R-:W-:Y:S01]  /*5af0*/  F2FP.F16.E5M2.UNPACK_B R92, R94.H1 ;  /* 0x0000005eff5c723e */ /* 0x000fe200030004ff */
[C---:B------:R-:W-:Y:S01]  /*5b00*/  FMUL R53, R78.reuse, R57 ;  /* 0x000000394e357220 */ /* 0x040fe20000400000 */
[C---:B------:R-:W-:Y:S01]  /*5b10*/  FMUL R56, R78.reuse, R60 ;  /* 0x0000003c4e387220 */ /* 0x040fe20000400000 */
[----:B------:R-:W-:Y:S01]  /*5b20*/  F2FP.F16.E5M2.UNPACK_B R141, R87.H1 ;  /* 0x00000057ff8d723e */ /* 0x000fe200030004ff */
[C---:B------:R-:W-:Y:S01]  /*5b30*/  FMUL R57, R78.reuse, R61 ;  /* 0x0000003d4e397220 */ /* 0x040fe20000400000 */
[----:B------:R-:W-:Y:S02]  /*5b40*/  HADD2.F32 R80, -RZ, R142.H1_H1 ;  /* 0x3000008eff507230 */ /* 0x000fe40000004100 */
[C---:B------:R-:W-:Y:S01]  /*5b50*/  FMUL R60, R78.reuse, R64 ;  /* 0x000000404e3c7220 */ /* 0x040fe20000400000 */
[----:B------:R-:W-:Y:S01]  /*5b60*/  F2FP.F16.E5M2.UNPACK_B R116, R88.H1 ;  /* 0x00000058ff74723e */ /* 0x000fe200030004ff */
[C---:B------:R-:W-:Y:S01]  /*5b70*/  FMUL R61, R78.reuse, R65 ;  /* 0x000000414e3d7220 */ /* 0x040fe20000400000 */
[C---:B------:R-:W-:Y:S01]  /*5b80*/  FMUL R6, R78.reuse, R6 ;  /* 0x000000064e067220 */ /* 0x040fe20000400000 */
[----:B------:R-:W-:Y:S01]  /*5b90*/  F2FP.F16.E5M2.UNPACK_B R94, R95 ;  /* 0x0000005fff5e723e */ /* 0x000fe200020004ff */
[C---:B------:R-:W-:Y:S01]  /*5ba0*/  FMUL R7, R78.reuse, R7 ;  /* 0x000000074e077220 */ /* 0x040fe20000400000 */
[--C-:B------:R-:W-:Y:S02]  /*5bb0*/  HADD2.F32 R87, -RZ, R105.reuse.H0_H0 ;  /* 0x20000069ff577230 */ /* 0x100fe40000004100 */
[C---:B------:R-:W-:Y:S01]  /*5bc0*/  FFMA R6, R81.reuse, R83, R6 ;  /* 0x0000005351067223 */ /* 0x040fe20000000006 */
[----:B------:R-:W-:Y:S01]  /*5bd0*/  F2FP.F16.E5M2.UNPACK_B R122, R90 ;  /* 0x0000005aff7a723e */ /* 0x000fe200020004ff */
[C---:B------:R-:W-:Y:S01]  /*5be0*/  FFMA R7, R81.reuse, R84, R7 ;  /* 0x0000005451077223 */ /* 0x040fe20000000007 */
[C---:B------:R-:W-:Y:S01]  /*5bf0*/  FFMA R8, R81.reuse, R85, R8 ;  /* 0x0000005551087223 */ /* 0x040fe20000000008 */
[----:B------:R-:W-:Y:S01]  /*5c00*/  F2FP.F16.E5M2.UNPACK_B R124, R90.H1 ;  /* 0x0000005aff7c723e */ /* 0x000fe200030004ff */
[----:B------:R-:W-:Y:S02]  /*5c10*/  HADD2.F32 R88, -RZ, R105.H1_H1 ;  /* 0x30000069ff587230 */ /* 0x000fe40000004100 */
[----:B------:R-:W-:Y:S01]  /*5c20*/  FFMA R9, R81, R86, R9 ;  /* 0x0000005651097223 */ /* 0x000fe20000000009 */
[----:B------:R-:W-:Y:S01]  /*5c30*/  F2FP.SATFINITE.E5M2.F32.PACK_AB_MERGE_C R156, R7, R6, RZ ;  /* 0x00000006079c723e */ /* 0x000fe200048060ff */
[----:B------:R-:W-:Y:S02]  /*5c40*/  HADD2.F32 R90, -RZ, R93.H1_H1 ;  /* 0x3000005dff5a7230 */ /* 0x000fe40000004100 */
[C---:B------:R-:W-:Y:S01]  /*5c50*/  FMUL R10, R78.reuse, R10 ;  /* 0x0000000a4e0a7220 */ /* 0x040fe20000400000 */
[--C-:B------:R-:W-:Y:S01]  /*5c60*/  HADD2.F32 R93, -RZ, R94.reuse.H0_H0 ;  /* 0x2000005eff5d7230 */ /* 0x100fe20000004100 */
[----:B------:R-:W-:Y:S01]  /*5c70*/  F2FP.SATFINITE.E5M2.F32.PACK_AB_MERGE_C R156, R5, R4, R156 ;  /* 0x00000004059c723e */ /* 0x000fe2000480609c */
[----:B------:R-:W-:Y:S02]  /*5c80*/  HADD2.F32 R94, -RZ, R94.H1_H1 ;  /* 0x3000005eff5e7230 */ /* 0x000fe40000004100 */
[C---:B------:R-:W-:Y:S01]  /*5c90*/  FFMA R10, R81.reuse, R87, R10 ;  /* 0x00000057510a7223 */ /* 0x040fe2000000000a */
[--C-:B------:R-:W-:Y:S02]  /*5ca0*/  HADD2.F32 R121, -RZ, R122.reuse.H0_H0 ;  /* 0x2000007aff797230 */ /* 0x100fe40000004100 */
[C---:B------:R-:W-:Y:S01]  /*5cb0*/  FMUL R11, R78.reuse, R11 ;  /* 0x0000000b4e0b7220 */ /* 0x040fe20000400000 */
[----:B------:R-:W-:Y:S01]  /*5cc0*/  F2FP.F16.E5M2.UNPACK_B R126, R91 ;  /* 0x0000005bff7e723e */ /* 0x000fe200020004ff */
[----:B------:R-:W-:Y:S01]  /*5cd0*/  HADD2.F32 R122, -RZ, R122.H1_H1 ;  /* 0x3000007aff7a7230 */ /* 0x000fe20000004100 */
[----:B------:R-:W-:Y:S01]  /*5ce0*/  F2FP.F16.E5M2.UNPACK_B R103, R95.H1 ;  /* 0x0000005fff67723e */ /* 0x000fe200030004ff */
[C---:B------:R-:W-:Y:S01]  /*5cf0*/  FFMA R11, R81.reuse, R88, R11 ;  /* 0x00000058510b7223 */ /* 0x040fe2000000000b */
[----:B------:R-:W-:Y:S01]  /*5d00*/  F2FP.F16.E5M2.UNPACK_B R128, R91.H1 ;  /* 0x0000005bff80723e */ /* 0x000fe200030004ff */
[----:B------:R-:W-:Y:S02]  /*5d10*/  HADD2.F32 R91, -RZ, R92.H0_H0 ;  /* 0x2000005cff5b7230 */ /* 0x000fe40000004100 */
[C---:B------:R-:W-:Y:S01]  /*5d20*/  FFMA R12, R81.reuse, R89, R12 ;  /* 0x00000059510c7223 */ /* 0x040fe2000000000c */
[----:B------:R-:W-:Y:S01]  /*5d30*/  FFMA R13, R81, R90, R13 ;  /* 0x0000005a510d7223 */ /* 0x000fe2000000000d */
[----:B------:R-:W-:Y:S01]  /*5d40*/  F2FP.SATFINITE.E5M2.F32.PACK_AB_MERGE_C R157, R11, R10, RZ ;  /* 0x0000000a0b9d723e */ /* 0x000fe200048060ff */
[--C-:B------:R-:W-:Y:S01]  /*5d50*/  HADD2.F32 R125, -RZ, R126.reuse.H0_H0 ;  /* 0x2000007eff7d7230 */ /* 0x100fe20000004100 */
[----:B------:R-:W-:Y:S01]  /*5d60*/  F2FP.F16.E5M2.UNPACK_B R101, R96 ;  /* 0x00000060ff65723e */ /* 0x000fe200020004ff */
[----:B------:R-:W-:Y:S01]  /*5d70*/  HADD2.F32 R126, -RZ, R126.H1_H1 ;  /* 0x3000007eff7e7230 */ /* 0x000fe20000004100 */
[----:B------:R-:W-:Y:S01]  /*5d80*/  F2FP.SATFINITE.E5M2.F32.PACK_AB_MERGE_C R157, R9, R8, R157 ;  /* 0x00000008099d723e */ /* 0x000fe2000480609d */
[----:B------:R-:W-:Y:S02]  /*5d90*/  HADD2.F32 R83, -RZ, R142.H0_H0 ;  /* 0x2000008eff537230 */ /* 0x000fe40000004100 */
[C---:B------:R-:W-:Y:S01]  /*5da0*/  FMUL R14, R78.reuse, R14 ;  /* 0x0000000e4e0e7220 */ /* 0x040fe20000400000 */
[----:B------:R-:W-:Y:S02]  /*5db0*/  HADD2.F32 R92, -RZ, R92.H1_H1 ;  /* 0x3000005cff5c7230 */ /* 0x000fe40000004100 */
[C---:B------:R-:W-:Y:S01]  /*5dc0*/  FMUL R15, R78.reuse, R15 ;  /* 0x0000000f4e0f7220 */ /* 0x040fe20000400000 */
[----:B------:R-:W-:Y:S01]  /*5dd0*/  F2FP.F16.E5M2.UNPACK_B R100, R96.H1 ;  /* 0x00000060ff64723e */ /* 0x000fe200030004ff */
[--C-:B------:R-:W-:Y:S02]  /*5de0*/  HADD2.F32 R95, -RZ, R103.reuse.H0_H0 ;  /* 0x20000067ff5f7230 */ /* 0x100fe40000004100 */
[C---:B------:R-:W-:Y:S01]  /*5df0*/  FFMA R14, R81.reuse, R91, R14 ;  /* 0x0000005b510e7223 */ /* 0x040fe2000000000e */
[C---:B------:R-:W-:Y:S01]  /*5e00*/  FFMA R15, R81.reuse, R92, R15 ;  /* 0x0000005c510f7223 */ /* 0x040fe2000000000f */
[C---:B------:R-:W-:Y:S01]  /*5e10*/  FFMA R16, R81.reuse, R93, R16 ;  /* 0x0000005d51107223 */ /* 0x040fe20000000010 */
[----:B------:R-:W-:Y:S01]  /*5e20*/  FFMA R17, R81, R94, R17 ;  /* 0x0000005e51117223 */ /* 0x000fe20000000011 */
[-C--:B------:R-:W-:Y:S01]  /*5e30*/  F2FP.F16.E5M2.UNPACK_B R102, R97.reuse ;  /* 0x00000061ff66723e */ /* 0x080fe200020004ff */
[----:B------:R-:W-:Y:S01]  /*5e40*/  HADD2.F32 R96, -RZ, R103.H1_H1 ;  /* 0x30000067ff607230 */ /* 0x000fe20000004100 */
[----:B------:R-:W-:Y:S01]  /*5e50*/  F2FP.SATFINITE.E5M2.F32.PACK_AB_MERGE_C R158, R15, R14, RZ ;  /* 0x0000000e0f9e723e */ /* 0x000fe200048060ff */
[C---:B------:R-:W-:Y:S01]  /*5e60*/  FMUL R18, R78.reuse, R18 ;  /* 0x000000124e127220 */ /* 0x040fe20000400000 */
[----:B------:R-:W-:Y:S01]  /*5e70*/  F2FP.F16.E5M2.UNPACK_B R104, R97.H1 ;  /* 0x00000061ff68723e */ /* 0x000fe200030004ff */
[--C-:B------:R-:W-:Y:S01]  /*5e80*/  HADD2.F32 R97, -RZ, R101.reuse.H0_H0 ;  /* 0x20000065ff617230 */ /* 0x100fe20000004100 */
[----:B------:R-:W-:Y:S01]  /*5e90*/  F2FP.SATFINITE.E5M2.F32.PACK_AB_MERGE_C R158, R13, R12, R158 ;  /* 0x0000000c0d9e723e */ /* 0x000fe2000480609e */
[C---:B------:R-:W-:Y:S01]  /*5ea0*/  FFMA R18, R81.reuse, R95, R18 ;  /* 0x0000005f51127223 */ /* 0x040fe20000000012 */
[----:B------:R-:W-:Y:S01]  /*5eb0*/  F2FP.F16.E5M2.UNPACK_B R110, R99 ;  /* 0x00000063ff6e723e */ /* 0x000fe200020004ff */
[C---:B------:R-:W-:Y:S01]  /*5ec0*/  FMUL R19, R78.reuse, R19 ;  /* 0x000000134e137220 */ /* 0x040fe20000400000 */
[----:B------:R-:W-:Y:S01]  /*5ed0*/  F2FP.F16.E5M2.UNPACK_B R112, R99.H1 ;  /* 0x00000063ff70723e */ /* 0x000fe200030004ff */
[----:B------:R-:W-:Y:S01]  /*5ee0*/  HADD2.F32 R99, -RZ, R101.H1_H1 ;  /* 0x30000065ff637230 */ /* 0x000fe20000004100 */
[-C--:B------:R-:W-:Y:S01]  /*5ef0*/  F2FP.F16.E5M2.UNPACK_B R106, R98.reuse ;  /* 0x00000062ff6a723e */ /* 0x080fe200020004ff */
[----:B------:R-:W-:Y:S01]  /*5f00*/  HADD2.F32 R101, -RZ, R102.H0_H0 ;  /* 0x20000066ff657230 */ /* 0x000fe20000004100 */
[----:B------:R-:W-:Y:S01]  /*5f10*/  F2FP.F16.E5M2.UNPACK_B R108, R98.H1 ;  /* 0x00000062ff6c723e */ /* 0x000fe200030004ff */
[----:B------:R-:W-:Y:S02]  /*5f20*/  HADD2.F32 R98, -RZ, R100.H0_H0 ;  /* 0x20000064ff627230 */ /* 0x000fe40000004100 */
[C---:B------:R-:W-:Y:S01]  /*5f30*/  FFMA R19, R81.reuse, R96, R19 ;  /* 0x0000006051137223 */ /* 0x040fe20000000013 */
[C---:B------:R-:W-:Y:S01]  /*5f40*/  FFMA R0, R81.reuse, R97, R0 ;  /* 0x0000006151007223 */ /* 0x040fe20000000000 */
[----:B------:R-:W-:Y:S01]  /*5f50*/  FFMA R2, R81, R99, R2 ;  /* 0x0000006351027223 */ /* 0x000fe20000000002 */
[----:B------:R-:W-:Y:S02]  /*5f60*/  HADD2.F32 R102, -RZ, R102.H1_H1 ;  /* 0x30000066ff667230 */ /* 0x000fe40000004100 */
[C---:B------:R-:W-:Y:S01]  /*5f70*/  FMUL R3, R78.reuse, R22 ;  /* 0x000000164e037220 */ /* 0x040fe20000400000 */
[----:B------:R-:W-:Y:S01]  /*5f80*/  HADD2.F32 R100, -RZ, R100.H1_H1 ;  /* 0x30000064ff647230 */ /* 0x000fe20000004100 */
[----:B------:R-:W-:Y:S01]  /*5f90*/  F2FP.SATFINITE.E5M2.F32.PACK_AB_MERGE_C R159, R19, R18, RZ ;  /* 0x00000012139f723e */ /* 0x000fe200048060ff */
[--C-:B------:R-:W-:Y:S02]  /*5fa0*/  HADD2.F32 R105, -RZ, R106.reuse.H0_H0 ;  /* 0x2000006aff697230 */ /* 0x100fe40000004100 */
[----:B------:R-:W-:Y:S01]  /*5fb0*/  FFMA R3, R81, R98, R3 ;  /* 0x0000006251037223 */ /* 0x000fe20000000003 */
[----:B------:R-:W-:Y:S01]  /*5fc0*/  HADD2.F32 R106, -RZ, R106.H1_H1 ;  /* 0x3000006aff6a7230 */ /* 0x000fe20000004100 */
[----:B------:R-:W-:Y:S01]  /*5fd0*/  F2FP.SATFINITE.E5M2.F32.PACK_AB_MERGE_C R159, R17, R16, R159 ;  /* 0x00000010119f723e */ /* 0x000fe2000480609f */
[----:B------:R-:W-:Y:S02]  /*5fe0*/  HADD2.F32 R109, -RZ, R110.H0_H0 ;  /* 0x2000006eff6d7230 */ /* 0x000fe40000004100 */
[C---:B------:R-:W-:Y:S01]  /*5ff0*/  FMUL R23, R78.reuse, R23 ;  /* 0x000000174e177220 */ /* 0x040fe20000400000 */
[--C-:B------:R-:W-:Y:S02]  /*6000*/  HADD2.F32 R103, -RZ, R104.reuse.H0_H0 ;  /* 0x20000068ff677230 */ /* 0x100fe40000004100 */
[C---:B------:R-:W-:Y:S01]  /*6010*/  FMUL R22, R78.reuse, R26 ;  /* 0x0000001a4e167220 */ /* 0x040fe20000400000 */
[----:B------:R-:W-:Y:S01]  /*6020*/  HADD2.F32 R104, -RZ, R104.H1_H1 ;  /* 0x30000068ff687230 */ /* 0x000fe20000004100 */
[----:B------:R1:W-:Y:S01]  /*6030*/  STS.128 [R168+UR43+0x2200], R156 ;  /* 0x0022009ca8007988 */ /* 0x0003e20008000c2b */
[C---:B------:R-:W-:Y:S01]  /*6040*/  FFMA R23, R81.reuse, R100, R23 ;  /* 0x0000006451177223 */ /* 0x040fe20000000017 */
[C---:B------:R-:W-:Y:S01]  /*6050*/  FFMA R20, R81.reuse, R101, R20 ;  /* 0x0000006551147223 */ /* 0x040fe20000000014 */
[C---:B------:R-:W-:Y:S01]  /*6060*/  FFMA R21, R81.reuse, R102, R21 ;  /* 0x0000006651157223 */ /* 0x040fe20000000015 */
[----:B------:R-:W-:Y:S01]  /*6070*/  FFMA R22, R81, R103, R22 ;  /* 0x0000006751167223 */ /* 0x000fe20000000016 */
[----:B------:R-:W-:Y:S01]  /*6080*/  HADD2.F32 R110, -RZ, R110.H1_H1 ;  /* 0x3000006eff6e7230 */ /* 0x000fe20000004100 */
[----:B------:R-:W-:Y:S01]  /*6090*/  F2FP.SATFINITE.E5M2.F32.PACK_AB_MERGE_C R161, R23, R3, RZ ;  /* 0x0000000317a1723e */ /* 0x000fe200048060ff */
[C---:B------:R-:W-:Y:S01]  /*60a0*/  FMUL R27, R78.reuse, R27 ;  /* 0x0000001b4e1b7220 */ /* 0x040fe20000400000 */
[--C-:B------:R-:W-:Y:S02]  /*60b0*/  HADD2.F32 R107, -RZ, R108.reuse.H0_H0 ;  /* 0x2000006cff6b7230 */ /* 0x100fe40000004100 */
[----:B------:R-:W-:Y:S01]  /*60c0*/  FMUL R26, R78, R30 ;  /* 0x0000001e4e1a7220 */ /* 0x000fe20000400000 */
[----:B------:R-:W-:Y:S01]  /*60d0*/  HADD2.F32 R108, -RZ, R108.H1_H1 ;  /* 0x3000006cff6c7230 */ /* 0x000fe20000004100 */
[----:B------:R-:W-:Y:S01]  /*60e0*/  F2FP.SATFINITE.E5M2.F32.PACK_AB_MERGE_C R160, R2, R0, R161 ;  /* 0x0000000002a0723e */ /* 0x000fe200048060a1 */
[C---:B------:R-:W-:Y:S01]  /*60f0*/  FFMA R27, R81.reuse, R104, R27 ;  /* 0x00000068511b7223 */ /* 0x040fe2000000001b */
[C---:B------:R-:W-:Y:S01]  /*6100*/  FFMA R24, R81.reuse, R105, R24 ;  /* 0x0000006951187223 */ /* 0x040fe20000000018 */
[C---:B------:R-:W-:Y:S01]  /*6110*/  FFMA R25, R81.reuse, R106, R25 ;  /* 0x0000006a51197223 */ /* 0x040fe20000000019 */
[----:B------:R-:W-:Y:S01]  /*6120*/  FFMA R26, R81, R107, R26 ;  /* 0x0000006b511a7223 */ /* 0x000fe2000000001a */
[C---:B------:R-:W-:Y:S01]  /*6130*/  FMUL R31, R78.reuse, R31 ;  /* 0x0000001f4e1f7220 */ /* 0x040fe20000400000 */
[--C-:B------:R-:W-:Y:S01]  /*6140*/  HADD2.F32 R111, -RZ, R112.reuse.H0_H0 ;  /* 0x20000070ff6f7230 */ /* 0x100fe20000004100 */
[----:B------:R-:W-:Y:S01]  /*6150*/  F2FP.SATFINITE.E5M2.F32.PACK_AB_MERGE_C R162, R27, R22, RZ ;  /* 0x000000161ba2723e */ /* 0x000fe200048060ff */
[----:B------:R-:W-:Y:S02]  /*6160*/  HADD2.F32 R112, -RZ, R112.H1_H1 ;  /* 0x30000070ff707230 */ /* 0x000fe40000004100 */
[C---:B------:R-:W-:Y:S01]  /*6170*/  FFMA R31, R81.reuse, R108, R31 ;  /* 0x0000006c511f7223 */ /* 0x040fe2000000001f */
[----:B------:R-:W-:Y:S01]  /*6180*/  FFMA R28, R81, R109, R28 ;  /* 0x0000006d511c7223 */ /* 0x000fe2000000001c */
[----:B------:R-:W-:Y:S01]  /*6190*/  F2FP.SATFINITE.E5M2.F32.PACK_AB_MERGE_C R161, R21, R20, R162 ;  /* 0x0000001415a1723e */ /* 0x000fe200048060a2 */
[----:B------:R-:W-:Y:S01]  /*61a0*/  FFMA R29, R81, R110, R29 ;  /* 0x0000006e511d7223 */ /* 0x000fe2000000001d */
[C---:B------:R-:W-:Y:S01]  /*61b0*/  FMUL R30, R78.reuse, R34 ;  /* 0x000000224e1e7220 */ /* 0x040fe20000400000 */
[----:B------:R-:W-:Y:S01]  /*61c0*/  F2FP.SATFINITE.E5M2.F32.PACK_AB_MERGE_C R163, R31, R26, RZ ;  /* 0x0000001a1fa3723e */ /* 0x000fe200048060ff */
[C---:B------:R-:W-:Y:S01]  /*61d0*/  FMUL R35, R78.reuse, R35 ;  /* 0x000000234e237220 */ /* 0x040fe20000400000 */
[--C-:B------:R-:W-:Y:S02]  /*61e0*/  HADD2.F32 R115, -RZ, R116.reuse.H0_H0 ;  /* 0x20000074ff737230 */ /* 0x100fe40000004100 */
[----:B------:R-:W-:Y:S01]  /*61f0*/  FFMA R30, R81, R111, R30 ;  /* 0x0000006f511e7223 */ /* 0x000fe2000000001e */
[----:B------:R-:W-:Y:S01]  /*6200*/  F2FP.SATFINITE.E5M2.F32.PACK_AB_MERGE_C R162, R25, R24, R163 ;  /* 0x0000001819a2723e */ /* 0x000fe200048060a3 */
[C---:B------:R-:W-:Y:S01]  /*6210*/  FFMA R35, R81.reuse, R112, R35 ;  /* 0x0000007051237223 */ /* 0x040fe20000000023 */
[C---:B------:R-:W-:Y:S01]  /*6220*/  FFMA R32, R81.reuse, R113, R32 ;  /* 0x0000007151207223 */ /* 0x040fe20000000020 */
[----:B------:R-:W-:Y:S01]  /*6230*/  FFMA R33, R81, R114, R33 ;  /* 0x0000007251217223 */ /* 0x000fe20000000021 */
[----:B------:R-:W-:Y:S02]  /*6240*/  HADD2.F32 R116, -RZ, R116.H1_H1 ;  /* 0x30000074ff747230 */ /* 0x000fe40000004100 */
        /* <DEDUP_REMOVED lines=9> */
[----:B------:R-:W-:Y:S01]  /*62e0*/  HADD2.F32 R120, -RZ, R120.H1_H1 ;  /* 0x30000078ff787230 */ /* 0x000fe20000004100 */
[----:B------:R1:W-:Y:S01]  /*62f0*/  STS.128 [R178+0x2010], R160 ;  /* 0x002010a0b2007388 */ /* 0x0003e20000000c00 */
[----:B------:R-:W-:Y:S01]  /*6300*/  F2FP.SATFINITE.E5M2.F32.PACK_AB_MERGE_C R184, R39, R34, RZ ;  /* 0x0000002227b8723e */ /* 0x000fe200048060ff */
[C---:B------:R-:W-:Y:S01]  /*6310*/  FMUL R38, R78.reuse, R42 ;  /* 0x0000002a4e267220 */ /* 0x040fe20000400000 */
[C---:B------:R-:W-:Y:S01]  /*6320*/  FMUL R43, R78.reuse, R43 ;  /* 0x0000002b4e2b7220 */ /* 0x040fe20000400000 */
[--C-:B------:R-:W-:Y:S01]  /*6330*/  HADD2.F32 R123, -RZ, R124.reuse.H0_H0 ;  /* 0x2000007cff7b7230 */ /* 0x100fe20000004100 */
[----:B------:R-:W-:Y:S01]  /*6340*/  F2FP.SATFINITE.E5M2.F32.PACK_AB_MERGE_C R184, R33, R32, R184 ;  /* 0x0000002021b8723e */ /* 0x000fe200048060b8 */
[C---:B------:R-:W-:Y:S01]  /*6350*/  FFMA R38, R81.reuse, R119, R38 ;  /* 0x0000007751267223 */ /* 0x040fe20000000026 */
        /* <DEDUP_REMOVED lines=12> */
[C---:B------:R-:W-:Y:S01]  /*6420*/  FFMA R45, R81.reuse, R126, R45 ;  /* 0x0000007e512d7223 */ /* 0x040fe2000000002d */
[----:B------:R-:W-:Y:S02]  /*6430*/  HADD2.F32 R128, -RZ, R128.H1_H1 ;  /* 0x30000080ff807230 */ /* 0x000fe40000004100 */
[C---:B------:R-:W-:Y:S01]  /*6440*/  FMUL R46, R78.reuse, R50 ;  /* 0x000000324e2e7220 */ /* 0x040fe20000400000 */
[C---:B------:R-:W-:Y:S01]  /*6450*/  FMUL R51, R78.reuse, R51 ;  /* 0x000000334e337220 */ /* 0x040fe20000400000 */
[--C-:B------:R-:W-:Y:S02]  /*6460*/  HADD2.F32 R131, -RZ, R132.reuse.H0_H0 ;  /* 0x20000084ff837230 */ /* 0x100fe40000004100 */
[C---:B------:R-:W-:Y:S01]  /*6470*/  FMUL R50, R78.reuse, R54 ;  /* 0x000000364e327220 */ /* 0x040fe20000400000 */
[C---:B------:R-:W-:Y:S01]  /*6480*/  FFMA R46, R81.reuse, R127, R46 ;  /* 0x0000007f512e7223 */ /* 0x040fe2000000002e */
[----:B------:R-:W-:Y:S02]  /*6490*/  HADD2.F32 R132, -RZ, R132.H1_H1 ;  /* 0x30000084ff847230 */ /* 0x000fe40000004100 */
[C---:B------:R-:W-:Y:S01]  /*64a0*/  FFMA R51, R81.reuse, R128, R51 ;  /* 0x0000008051337223 */ /* 0x040fe20000000033 */
[C---:B------:R-:W-:Y:S01]  /*64b0*/  FMUL R55, R78.reuse, R55 ;  /* 0x000000374e377220 */ /* 0x040fe20000400000 */
[C---:B------:R-:W-:Y:S01]  /*64c0*/  FFMA R48, R81.reuse, R129, R48 ;  /* 0x0000008151307223 */ /* 0x040fe20000000030 */
[C---:B------:R-:W-:Y:S01]  /*64d0*/  FFMA R49, R81.reuse, R130, R49 ;  /* 0x0000008251317223 */ /* 0x040fe20000000031 */
[--C-:B------:R-:W-:Y:S02]  /*64e0*/  HADD2.F32 R135, -RZ, R136.reuse.H0_H0 ;  /* 0x20000088ff877230 */ /* 0x100fe40000004100 */
[C---:B------:R-:W-:Y:S01]  /*64f0*/  FFMA R50, R81.reuse, R131, R50 ;  /* 0x0000008351327223 */ /* 0x040fe20000000032 */
[----:B------:R-:W-:Y:S02]  /*6500*/  HADD2.F32 R136, -RZ, R136.H1_H1 ;  /* 0x30000088ff887230 */ /* 0x000fe40000004100 */
[C---:B------:R-:W-:Y:S01]  /*6510*/  FMUL R54, R78.reuse, R58 ;  /* 0x0000003a4e367220 */ /* 0x040fe20000400000 */
        /* <DEDUP_REMOVED lines=16> */
[----:B------:R-:W-:Y:S01]  /*6620*/  FFMA R63, R81, R140, R63 ;  /* 0x0000008c513f7223 */ /* 0x000fe2000000003f */
[----:B------:R-:W-:Y:S01]  /*6630*/  FMUL R67, R78, R67 ;  /* 0x000000434e437220 */ /* 0x000fe20000400000 */
[----:B------:R-:W-:Y:S01]  /*6640*/  F2FP.SATFINITE.E5M2.F32.PACK_AB_MERGE_C R186, R47, R42, RZ ;  /* 0x0000002a2fba723e */ /* 0x000fe200048060ff */
[----:B------:R-:W-:Y:S01]  /*6650*/  FFMA R60, R81, R83, R60 ;  /* 0x00000053513c7223 */ /* 0x000fe2000000003c */
[----:B------:R-:W-:Y:S01]  /*6660*/  F2FP.SATFINITE.E5M2.F32.PACK_AB_MERGE_C R187, R51, R46, RZ ;  /* 0x0000002e33bb723e */ /* 0x000fe200048060ff */
[C---:B------:R-:W-:Y:S01]  /*6670*/  FFMA R61, R81.reuse, R80, R61 ;  /* 0x00000050513d7223 */ /* 0x040fe2000000003d */
[C---:B------:R-:W-:Y:S01]  /*6680*/  FFMA R62, R81.reuse, R85, R62 ;  /* 0x00000055513e7223 */ /* 0x040fe2000000003e */
[----:B------:R-:W-:Y:S01]  /*6690*/  FFMA R67, R81, R82, R67 ;  /* 0x0000005251437223 */ /* 0x000fe20000000043 */
[----:B------:R-:W-:Y:S02]  /*66a0*/  F2FP.SATFINITE.E5M2.F32.PACK_AB_MERGE_C R186, R41, R40, R186 ;  /* 0x0000002829ba723e */ /* 0x000fe400048060ba */
[----:B------:R-:W-:Y:S02]  /*66b0*/  F2FP.SATFINITE.E5M2.F32.PACK_AB_MERGE_C R187, R45, R44, R187 ;  /* 0x0000002c2dbb723e */ /* 0x000fe400048060bb */
[----:B------:R-:W-:Y:S02]  /*66c0*/  F2FP.SATFINITE.E5M2.F32.PACK_AB_MERGE_C R188, R55, R50, RZ ;  /* 0x0000003237bc723e */ /* 0x000fe400048060ff */
[----:B------:R-:W-:Y:S01]  /*66d0*/  F2FP.SATFINITE.E5M2.F32.PACK_AB_MERGE_C R189, R59, R54, RZ ;  /* 0x000000363bbd723e */ /* 0x000fe200048060ff */
[----:B------:R1:W-:Y:S01]  /*66e0*/  STS.128 [R177+0x2020], R184 ;  /* 0x002020b8b1007388 */ /* 0x0003e20000000c00 */
[----:B------:R-:W-:Y:S02]  /*66f0*/  F2FP.SATFINITE.E5M2.F32.PACK_AB_MERGE_C R190, R63, R58, RZ ;  /* 0x0000003a3fbe723e */ /* 0x000fe400048060ff */
[----:B------:R-:W-:Y:S02]  /*6700*/  F2FP.SATFINITE.E5M2.F32.PACK_AB_MERGE_C R182, R67, R62, RZ ;  /* 0x0000003e43b6723e */ /* 0x000fe400048060ff */
[----:B------:R-:W-:Y:S02]  /*6710*/  F2FP.SATFINITE.E5M2.F32.PACK_AB_MERGE_C R188, R49, R48, R188 ;  /* 0x0000003031bc723e */ /* 0x000fe400048060bc */
[----:B------:R-:W-:Y:S02]  /*6720*/  F2FP.SATFINITE.E5M2.F32.PACK_AB_MERGE_C R189, R53, R52, R189 ;  /* 0x0000003435bd723e */ /* 0x000fe400048060bd */
[----:B------:R-:W-:Y:S02]  /*6730*/  F2FP.SATFINITE.E5M2.F32.PACK_AB_MERGE_C R190, R57, R56, R190 ;  /* 0x0000003839be723e */ /* 0x000fe400048060be */
[----:B------:R-:W-:Y:S02]  /*6740*/  F2FP.SATFINITE.E5M2.F32.PACK_AB_MERGE_C R191, R61, R60, R182 ;  /* 0x0000003c3dbf723e */ /* 0x000fe400048060b6 */
[----:B------:R-:W-:Y:S03]  /*6750*/  IADD3 R76, PT, PT, R76, 0x1, RZ ;  /* 0x000000014c4c7810 */ /* 0x000fe60007ffe0ff */
[----:B------:R1:W-:Y:S01]  /*6760*/  STS.128 [R176+0x2030], R188 ;  /* 0x002030bcb0007388 */ /* 0x0003e20000000c00 */
[----:B------:R-:W-:Y:S01]  /*6770*/  @!PT LDS RZ, [RZ] ;  /* 0x00000000fffff984 */ /* 0x000fe20000000800 */
[----:B------:R-:W-:Y:S01]  /*6780*/  @!PT LDS RZ, [RZ] ;  /* 0x00000000fffff984 */ /* 0x000fe20000000800 */
[----:B------:R-:W-:Y:S01]  /*6790*/  @!PT LDS RZ, [RZ] ;  /* 0x00000000fffff984 */ /* 0x000fe20000000800 */
[----:B------:R-:W-:Y:S01]  /*67a0*/  @!PT LDS RZ, [RZ] ;  /* 0x00000000fffff984 */ /* 0x000fe20000000800 */
[----:B------:R3:W-:Y:S07]  /*67b0*/  MEMBAR.ALL.CTA ;  /* 0x0000000000007992 */ /* 0x0007ee0000008000 */
[----:B---3--:R-:W3:Y:S02]  /*67c0*/  FENCE.VIEW.ASYNC.S ;  /* 0x00000000000073c6 */ /* 0x008ee40000000000 */
[----:B---3--:R-:W-:Y:S06]  /*67d0*/  BAR.SYNC.DEFER_BLOCKING 0x1, 0x80 ;  /* 0x0042000000007b1d */ /* 0x008fec0000010000 */
[----:B------:R-:W-:Y:S05]  /*67e0*/  @P0 BRA `(.L_x_95) ;  /* 0x0000000000340947 */ /* 0x000fea0003800000 */
[----:B------:R-:W-:Y:S01]  /*67f0*/  UIADD3 UR12, UPT, UPT, UR43, 0x2200, URZ ;  /* 0x000022002b0c7890 */ /* 0x000fe2000fffe0ff */
[----:B------:R-:W-:Y:S01]  /*6800*/  R2UR UR9, R155 ;  /* 0x000000009b0972ca */ /* 0x000fe200000e0000 */
[----:B------:R-:W-:Y:S01]  /*6810*/  UIADD3 UR10, UP0, UPT, UR46, 0x680, URZ ;  /* 0x000006802e0a7890 */ /* 0x000fe2000ff1e0ff */
[----:B------:R-:W-:Y:S01]  /*6820*/  R2UR UR8, R165 ;  /* 0x00000000a50872ca */ /* 0x000fe200000e0000 */
[----:B------:R-:W-:Y:S02]  /*6830*/  UMOV UR7, UR36 ;  /* 0x0000002400077c82 */ /* 0x000fe40008000000 */
[----:B------:R-:W-:Y:S01]  /*6840*/  IMAD.U32 R179, RZ, RZ, UR12 ;  /* 0x0000000cffb37e24 */ /* 0x000fe2000f8e00ff */
[----:B------:R-:W-:Y:S04]  /*6850*/  UIADD3.X UR11, UPT, UPT, URZ, UR47, URZ, UP0, !UPT ;  /* 0x0000002fff0b7290 */ /* 0x000fe800087fe4ff */
[----:B------:R-:W-:Y:S03]  /*6860*/  R2UR UR4, R179 ;  /* 0x00000000b30472ca */ /* 0x000fe600000e0000 */
[----:B------:R-:W-:Y:S02]  /*6870*/  USHF.L.U32 UR5, UR9, 0x6, URZ ;  /* 0x0000000609057899 */ /* 0x000fe400080006ff */
[----:B------:R-:W-:Y:S09]  /*6880*/  USHF.L.U32 UR6, UR8, 0x7, URZ ;  /* 0x0000000708067899 */ /* 0x000ff200080006ff */
[----:B------:R3:W-:Y:S01]  /*6890*/  UTMASTG.3D [UR4], [UR10] ;  /* 0x000000040a0073b5 */ /* 0x0007e20008010000 */
[----:B------:R0:W-:Y:S01]  /*68a0*/  UTMACMDFLUSH ;  /* 0x00000000000079b7 */ /* 0x0001e20000000000 */
[----:B---3--:R-:W-:Y:S04]  /*68b0*/  DEPBAR.LE SB0, 0x0 ;  /* 0x000080000000791a */ /* 0x008fe80000000000 */
.L_x_95:
[----:B------:R-:W-:Y:S05]  /*68c0*/  BSYNC.RECONVERGENT B0 ;  /* 0x0000000000007941 */ /* 0x000fea0003800200 */
.L_x_94:
[----:B------:R-:W-:Y:S01]  /*68d0*/  BAR.SYNC.DEFER_BLOCKING 0x1, 0x80 ;  /* 0x0042000000007b1d */ /* 0x000fe20000010000 */
[----:B------:R-:W-:Y:S01]  /*68e0*/  ISETP.NE.AND P2, PT, R180, RZ, PT ;  /* 0x000000ffb400720c */ /* 0x000fe20003f45270 */
[----:B------:R-:W-:Y:S01]  /*68f0*/  IMAD.IADD R155, R75, 0x1, R143 ;  /* 0x000000014b9b7824 */ /* 0x000fe200078e028f */
[----:B------:R-:W-:Y:S01]  /*6900*/  ISETP.NE.AND P0, PT, R181, 0x2, PT ;  /* 0x00000002b500780c */ /* 0x000fe20003f05270 */
[----:B------:R-:W-:Y:S01]  /*6910*/  IMAD.IADD R165, R77, 0x1, R154 ;  /* 0x000000014da57824 */ /* 0x000fe200078e029a */
[----:B------:R-:W-:Y:S02]  /*6920*/  ISETP.NE.AND P1, PT, R76, 0x4, PT ;  /* 0x000000044c00780c */ /* 0x000fe40003f25270 */
[----:B------:R-:W-:Y:S02]  /*6930*/  SEL R3, RZ, 0x1, P0 ;  /* 0x00000001ff037807 */ /* 0x000fe40000000000 */
[----:B------:R-:W-:Y:S02]  /*6940*/  SEL R0, RZ, 0x1, P1 ;  /* 0x00000001ff007807 */ /* 0x000fe40000800000 */
[----:B------:R-:W-:Y:S02]  /*6950*/  LOP3.LUT R174, R174, R3, RZ, 0x3c, !PT ;  /* 0x00000003aeae7212 */ /* 0x000fe400078e3cff */
[----:B------:R-:W-:Y:S02]  /*6960*/  LOP3.LUT R175, R175, R0, RZ, 0x3c, !PT ;  /* 0x00000000afaf7212 */ /* 0x000fe400078e3cff */
[----:B------:R-:W-:Y:S02]  /*6970*/  @P2 R2UR UR36, R171 ;  /* 0x00000000ab2422ca */ /* 0x000fe400000e0000 */
[----:B------:R-:W-:Y:S02]  /*6980*/  SEL R181, R181, RZ, P0 ;  /* 0x000000ffb5b57207 */ /* 0x000fe40000000000 */
[----:B------:R-:W-:Y:S01]  /*6990*/  SEL R76, R76, RZ, P1 ;  /* 0x000000ff4c4c7207 */ /* 0x000fe20000800000 */
[----:B------:R-:W-:Y:S10]  /*69a0*/  @P2 BRA `(.L_x_96) ;  /* 0xffffffdc00702947 */ /* 0x000ff4000383ffff */
[----:B------:R-:W-:Y:S05]  /*69b0*/  EXIT ;  /* 0x000000000000794d */ /* 0x000fea0003800000 */
.L_x_19:
[----:B--2---:R2:W1:Y:S02]  /*69c0*/  SYNCS.PHASECHK.TRANS64.TRYWAIT P0, [R3+URZ+0xf0], R2 ;  /* 0x0000f002030075a7 */ /* 0x00446400080011ff */
[----:B-1----:R-:W-:Y:S05]  /*69d0*/  @!P0 NANOSLEEP.SYNCS 0x989680 ;  /* 0x009896800000895d */ /* 0x002fea0003900000 */
[----:B------:R-:W1:Y:S02]  /*69e0*/  @!P0 SYNCS.PHASECHK.TRANS64 P0, [R3+URZ+0xf0], R2 ;  /* 0x0000f002030085a7 */ /* 0x000e6400080010ff */
[----:B-1----:R-:W-:Y:S05]  /*69f0*/  @!P0 BRA `(.L_x_19) ;  /* 0xfffffffc00f08947 */ /* 0x002fea000383ffff */
[----:B------:R-:W-:Y:S05]  /*6a00*/  BRA `(.L_x_97) ;  /* 0xffffffa800ec7947 */ /* 0x000fea000383ffff */
.L_x_22:
[----:B-1----:R-:W-:-:S07]  /*6a10*/  MOV R2, UR33 ;  /* 0x0000002100027c02 */ /* 0x002fce0008000f00 */
.L_x_98:
[----:B-1----:R1:W2:Y:S02]  /*6a20*/  SYNCS.PHASECHK.TRANS64.TRYWAIT P0, [R2+URZ+0x30], R5 ;  /* 0x00003005020075a7 */ /* 0x0022a400080011ff */
[----:B--2---:R-:W-:Y:S05]  /*6a30*/  @!P0 NANOSLEEP.SYNCS 0x989680 ;  /* 0x009896800000895d */ /* 0x004fea0003900000 */
[----:B------:R-:W2:Y:S02]  /*6a40*/  @!P0 SYNCS.PHASECHK.TRANS64 P0, [R2+URZ+0x30], R5 ;  /* 0x00003005020085a7 */ /* 0x000ea400080010ff */
[----:B--2---:R-:W-:Y:S05]  /*6a50*/  @!P0 BRA `(.L_x_98) ;  /* 0xfffffffc00f08947 */ /* 0x004fea000383ffff */
[----:B------:R-:W-:Y:S05]  /*6a60*/  BRA `(.L_x_21) ;  /* 0xffffffac003c7947 */ /* 0x000fea000383ffff */
.L_x_28:
[----:B-1----:R-:W-:-:S07]  /*6a70*/  MOV R2, UR17 ;  /* 0x0000001100027c02 */ /* 0x002fce0008000f00 */
.L_x_99:
[----:B-1----:R1:W2:Y:S02]  /*6a80*/  SYNCS.PHASECHK.TRANS64.TRYWAIT P0, [R2+URZ+0x30], R5 ;  /* 0x00003005020075a7 */ /* 0x0022a400080011ff */
[----:B--2---:R-:W-:Y:S05]  /*6a90*/  @!P0 NANOSLEEP.SYNCS 0x989680 ;  /* 0x009896800000895d */ /* 0x004fea0003900000 */
[----:B------:R-:W2:Y:S02]  /*6aa0*/  @!P0 SYNCS.PHASECHK.TRANS64 P0, [R2+URZ+0x30], R5 ;  /* 0x00003005020085a7 */ /* 0x000ea400080010ff */
[----:B--2---:R-:W-:Y:S05]  /*6ab0*/  @!P0 BRA `(.L_x_99) ;  /* 0xfffffffc00f08947 */ /* 0x004fea000383ffff */
[----:B------:R-:W-:Y:S05]  /*6ac0*/  BRA `(.L_x_27) ;  /* 0xffffffac00e47947 */ /* 0x000fea000383ffff */
.L_x_32:
[----:B-1----:R1:W2:Y:S02]  /*6ad0*/  SYNCS.PHASECHK.TRANS64.TRYWAIT P0, [R2+URZ+0x80], R3 ;  /* 0x00008003020075a7 */ /* 0x0022a400080011ff */
[----:B--2---:R-:W-:Y:S05]  /*6ae0*/  @!P0 NANOSLEEP.SYNCS 0x989680 ;  /* 0x009896800000895d */ /* 0x004fea0003900000 */
[----:B------:R-:W2:Y:S02]  /*6af0*/  @!P0 SYNCS.PHASECHK.TRANS64 P0, [R2+URZ+0x80], R3 ;  /* 0x00008003020085a7 */ /* 0x000ea400080010ff */
[----:B--2---:R-:W-:Y:S05]  /*6b00*/  @!P0 BRA `(.L_x_32) ;  /* 0xfffffffc00f08947 */ /* 0x004fea000383ffff */
[----:B------:R-:W-:Y:S05]  /*6b10*/  BRA `(.L_x_100) ;  /* 0xffffffb000747947 */ /* 0x000fea000383ffff */
.L_x_36:
[----:B----4-:R-:W-:-:S07]  /*6b20*/  MOV R0, UR5 ;  /* 0x0000000500007c02 */ /* 0x010fce0008000f00 */
.L_x_101:
[----:B-1----:R1:W2:Y:S02]  /*6b30*/  SYNCS.PHASECHK.TRANS64.TRYWAIT P0, [R0+URZ], R3 ;  /* 0x00000003000075a7 */ /* 0x0022a400080011ff */
[----:B--2---:R-:W-:Y:S05]  /*6b40*/  @!P0 NANOSLEEP.SYNCS 0x989680 ;  /* 0x009896800000895d */ /* 0x004fea0003900000 */
[----:B------:R-:W2:Y:S02]  /*6b50*/  @!P0 SYNCS.PHASECHK.TRANS64 P0, [R0+URZ], R3 ;  /* 0x00000003000085a7 */ /* 0x000ea400080010ff */
[----:B--2---:R-:W-:Y:S05]  /*6b60*/  @!P0 BRA `(.L_x_101) ;  /* 0xfffffffc00f08947 */ /* 0x004fea000383ffff */
[----:B------:R-:W-:Y:S05]  /*6b70*/  BRA `(.L_x_102) ;  /* 0xffffffb400e47947 */ /* 0x000fea000383ffff */
.L_x_37:
[----:B----4-:R-:W-:-:S07]  /*6b80*/  MOV R0, UR5 ;  /* 0x0000000500007c02 */ /* 0x010fce0008000f00 */
.L_x_103:
[----:B-1----:R1:W2:Y:S02]  /*6b90*/  SYNCS.PHASECHK.TRANS64.TRYWAIT P0, [R0+URZ], R3 ;  /* 0x00000003000075a7 */ /* 0x0022a400080011ff */
[----:B--2---:R-:W-:Y:S05]  /*6ba0*/  @!P0 NANOSLEEP.SYNCS 0x989680 ;  /* 0x009896800000895d */ /* 0x004fea0003900000 */
[----:B------:R-:W2:Y:S02]  /*6bb0*/  @!P0 SYNCS.PHASECHK.TRANS64 P0, [R0+URZ], R3 ;  /* 0x00000003000085a7 */ /* 0x000ea400080010ff */
[----:B--2---:R-:W-:Y:S05]  /*6bc0*/  @!P0 BRA `(.L_x_103) ;  /* 0xfffffffc00f08947 */ /* 0x004fea000383ffff */
[----:B------:R-:W-:Y:S05]  /*6bd0*/  BRA `(.L_x_104) ;  /* 0xffffffb400f07947 */ /* 0x000fea000383ffff */
.L_x_38:
[----:B----4-:R-:W-:-:S07]  /*6be0*/  MOV R0, UR5 ;  /* 0x0000000500007c02 */ /* 0x010fce0008000f00 */
.L_x_105:
[----:B-1----:R1:W2:Y:S02]  /*6bf0*/  SYNCS.PHASECHK.TRANS64.TRYWAIT P0, [R0+URZ], R3 ;  /* 0x00000003000075a7 */ /* 0x0022a400080011ff */
[----:B--2---:R-:W-:Y:S05]  /*6c00*/  @!P0 NANOSLEEP.SYNCS 0x989680 ;  /* 0x009896800000895d */ /* 0x004fea0003900000 */
[----:B------:R-:W2:Y:S02]  /*6c10*/  @!P0 SYNCS.PHASECHK.TRANS64 P0, [R0+URZ], R3 ;  /* 0x00000003000085a7 */ /* 0x000ea400080010ff */
[----:B--2---:R-:W-:Y:S05]  /*6c20*/  @!P0 BRA `(.L_x_105) ;  /* 0xfffffffc00f08947 */ /* 0x004fea000383ffff */
[----:B------:R-:W-:Y:S05]  /*6c30*/  BRA `(.L_x_106) ;  /* 0xffffffb400fc7947 */ /* 0x000fea000383ffff */
.L_x_39:
[----:B----4-:R-:W-:-:S07]  /*6c40*/  MOV R0, UR5 ;  /* 0x0000000500007c02 */ /* 0x010fce0008000f00 */
.L_x_107:
[----:B-1----:R1:W2:Y:S02]  /*6c50*/  SYNCS.PHASECHK.TRANS64.TRYWAIT P0, [R0+URZ], R3 ;  /* 0x00000003000075a7 */ /* 0x0022a400080011ff */
[----:B--2---:R-:W-:Y:S05]  /*6c60*/  @!P0 NANOSLEEP.SYNCS 0x989680 ;  /* 0x009896800000895d */ /* 0x004fea0003900000 */
[----:B------:R-:W2:Y:S02]  /*6c70*/  @!P0 SYNCS.PHASECHK.TRANS64 P0, [R0+URZ], R3 ;  /* 0x00000003000085a7 */ /* 0x000ea400080010ff */
[----:B--2---:R-:W-:Y:S05]  /*6c80*/  @!P0 BRA `(.L_x_107) ;  /* 0xfffffffc00f08947 */ /* 0x004fea000383ffff */
[----:B------:R-:W-:Y:S05]  /*6c90*/  BRA `(.L_x_108) ;  /* 0xffffffb800087947 */ /* 0x000fea000383ffff */
.L_x_40:
[----:B----4-:R-:W-:-:S07]  /*6ca0*/  MOV R0, UR5 ;  /* 0x0000000500007c02 */ /* 0x010fce0008000f00 */
.L_x_109:
[----:B-1----:R1:W2:Y:S02]  /*6cb0*/  SYNCS.PHASECHK.TRANS64.TRYWAIT P0, [R0+URZ], R3 ;  /* 0x00000003000075a7 */ /* 0x0022a400080011ff */
[----:B--2---:R-:W-:Y:S05]  /*6cc0*/  @!P0 NANOSLEEP.SYNCS 0x989680 ;  /* 0x009896800000895d */ /* 0x004fea0003900000 */
[----:B------:R-:W2:Y:S02]  /*6cd0*/  @!P0 SYNCS.PHASECHK.TRANS64 P0, [R0+URZ], R3 ;  /* 0x00000003000085a7 */ /* 0x000ea400080010ff */
[----:B--2---:R-:W-:Y:S05]  /*6ce0*/  @!P0 BRA `(.L_x_109) ;  /* 0xfffffffc00f08947 */ /* 0x004fea000383ffff */
[----:B------:R-:W-:Y:S05]  /*6cf0*/  BRA `(.L_x_110) ;  /* 0xffffffb800147947 */ /* 0x000fea000383ffff */
.L_x_43:
[----:B-1----:R1:W2:Y:S02]  /*6d00*/  SYNCS.PHASECHK.TRANS64.TRYWAIT P0, [R0+URZ+0xe0], R5 ;  /* 0x0000e005000075a7 */ /* 0x0022a400080011ff */
[----:B--2---:R-:W-:Y:S05]  /*6d10*/  @!P0 NANOSLEEP.SYNCS 0x989680 ;  /* 0x009896800000895d */ /* 0x004fea0003900000 */
[----:B------:R-:W2:Y:S02]  /*6d20*/  @!P0 SYNCS.PHASECHK.TRANS64 P0, [R0+URZ+0xe0], R5 ;  /* 0x0000e005000085a7 */ /* 0x000ea400080010ff */
[----:B--2---:R-:W-:Y:S05]  /*6d30*/  @!P0 BRA `(.L_x_43) ;  /* 0xfffffffc00f08947 */ /* 0x004fea000383ffff */
[----:B------:R-:W-:Y:S05]  /*6d40*/  BRA `(.L_x_111) ;  /* 0xffffffb800707947 */ /* 0x000fea000383ffff */
.L_x_44:
[----:B------:R-:W-:-:S07]  /*6d50*/  MOV R0, UR5 ;  /* 0x0000000500007c02 */ /* 0x000fce0008000f00 */
.L_x_112:
[----:B-1----:R1:W2:Y:S02]  /*6d60*/  SYNCS.PHASECHK.TRANS64.TRYWAIT P0, [R0+URZ+0x90], R5 ;  /* 0x00009005000075a7 */ /* 0x0022a400080011ff */
[----:B--2---:R-:W-:Y:S05]  /*6d70*/  @!P0 NANOSLEEP.SYNCS 0x989680 ;  /* 0x009896800000895d */ /* 0x004fea0003900000 */
[----:B------:R-:W2:Y:S02]  /*6d80*/  @!P0 SYNCS.PHASECHK.TRANS64 P0, [R0+URZ+0x90], R5 ;  /* 0x00009005000085a7 */ /* 0x000ea400080010ff */
[----:B--2---:R-:W-:Y:S05]  /*6d90*/  @!P0 BRA `(.L_x_112) ;  /* 0xfffffffc00f08947 */ /* 0x004fea000383ffff */
[----:B------:R-:W-:Y:S05]  /*6da0*/  BRA `(.L_x_113) ;  /* 0xffffffb800807947 */ /* 0x000fea000383ffff */
.L_x_45:
[----:B-1----:R1:W2:Y:S02]  /*6db0*/  SYNCS.PHASECHK.TRANS64.TRYWAIT P1, [R0+URZ+0x80], R5 ;  /* 0x00008005000075a7 */ /* 0x0022a400080211ff */
[----:B--2---:R-:W-:Y:S05]  /*6dc0*/  @!P1 NANOSLEEP.SYNCS 0x989680 ;  /* 0x009896800000995d */ /* 0x004fea0003900000 */
[----:B------:R-:W2:Y:S02]  /*6dd0*/  @!P1 SYNCS.PHASECHK.TRANS64 P1, [R0+URZ+0x80], R5 ;  /* 0x00008005000095a7 */ /* 0x000ea400080210ff */
[----:B--2---:R-:W-:Y:S05]  /*6de0*/  @!P1 BRA `(.L_x_45) ;  /* 0xfffffffc00f09947 */ /* 0x004fea000383ffff */
[----:B------:R-:W-:Y:S05]  /*6df0*/  BRA `(.L_x_114) ;  /* 0xffffffb800b07947 */ /* 0x000fea000383ffff */
.L_x_48:
[----:B------:R-:W-:-:S07]  /*6e00*/  MOV R0, UR5 ;  /* 0x0000000500007c02 */ /* 0x000fce0008000f00 */
.L_x_115:
[----:B-1----:R1:W2:Y:S02]  /*6e10*/  SYNCS.PHASECHK.TRANS64.TRYWAIT P0, [R0+URZ+0x90], R3 ;  /* 0x00009003000075a7 */ /* 0x0022a400080011ff */
[----:B--2---:R-:W-:Y:S05]  /*6e20*/  @!P0 NANOSLEEP.SYNCS 0x989680 ;  /* 0x009896800000895d */ /* 0x004fea0003900000 */
[----:B------:R-:W2:Y:S02]  /*6e30*/  @!P0 SYNCS.PHASECHK.TRANS64 P0, [R0+URZ+0x90], R3 ;  /* 0x00009003000085a7 */ /* 0x000ea400080010ff */
[----:B--2---:R-:W-:Y:S05]  /*6e40*/  @!P0 BRA `(.L_x_115) ;  /* 0xfffffffc00f08947 */ /* 0x004fea000383ffff */
[----:B------:R-:W-:Y:S05]  /*6e50*/  BRA `(.L_x_47) ;  /* 0xffffffbc00047947 */ /* 0x000fea000383ffff */
.L_x_55:
[----:B-1----:R1:W2:Y:S02]  /*6e60*/  SYNCS.PHASECHK.TRANS64.TRYWAIT P1, [R0+URZ+0x80], R5 ;  /* 0x00008005000075a7 */ /* 0x0022a400080211ff */
[----:B--2---:R-:W-:Y:S05]  /*6e70*/  @!P1 NANOSLEEP.SYNCS 0x989680 ;  /* 0x009896800000995d */ /* 0x004fea0003900000 */
[----:B------:R-:W2:Y:S02]  /*6e80*/  @!P1 SYNCS.PHASECHK.TRANS64 P1, [R0+URZ+0x80], R5 ;  /* 0x00008005000095a7 */ /* 0x000ea400080210ff */
[----:B--2---:R-:W-:Y:S05]  /*6e90*/  @!P1 BRA `(.L_x_55) ;  /* 0xfffffffc00f09947 */ /* 0x004fea000383ffff */
[----:B------:R-:W-:Y:S05]  /*6ea0*/  BRA `(.L_x_116) ;  /* 0xffffffc000647947 */ /* 0x000fea000383ffff */
.L_x_56:
[----:B------:R-:W-:-:S07]  /*6eb0*/  MOV R3, UR8 ;  /* 0x0000000800037c02 */ /* 0x000fce0008000f00 */
.L_x_117:
[----:B-1----:R1:W2:Y:S02]  /*6ec0*/  SYNCS.PHASECHK.TRANS64.TRYWAIT P0, [R3+URZ+0xc0], R0 ;  /* 0x0000c000030075a7 */ /* 0x0022a400080011ff */
[----:B--2---:R-:W-:Y:S05]  /*6ed0*/  @!P0 NANOSLEEP.SYNCS 0x989680 ;  /* 0x009896800000895d */ /* 0x004fea0003900000 */
[----:B------:R-:W2:Y:S02]  /*6ee0*/  @!P0 SYNCS.PHASECHK.TRANS64 P0, [R3+URZ+0xc0], R0 ;  /* 0x0000c000030085a7 */ /* 0x000ea400080010ff */
[----:B--2---:R-:W-:Y:S05]  /*6ef0*/  @!P0 BRA `(.L_x_117) ;  /* 0xfffffffc00f08947 */ /* 0x004fea000383ffff */
[----:B------:R-:W-:Y:S05]  /*6f00*/  BRA `(.L_x_118) ;  /* 0xffffffc0009c7947 */ /* 0x000fea000383ffff */
.L_x_59:
[----:B------:R-:W-:Y:S07]  /*6f10*/  MOV R0, UR7 ;  /* 0x0000000700007c02 */ /* 0x000fee0008000f00 */
.L_x_119:
[----:B-1----:R1:W2:Y:S02]  /*6f20*/  SYNCS.PHASECHK.TRANS64.TRYWAIT P0, [R0+URZ], R3 ;  /* 0x00000003000075a7 */ /* 0x0022a400080011ff */
[----:B--2---:R-:W-:Y:S05]  /*6f30*/  @!P0 NANOSLEEP.SYNCS 0x989680 ;  /* 0x009896800000895d */ /* 0x004fea0003900000 */
[----:B------:R-:W2:Y:S02]  /*6f40*/  @!P0 SYNCS.PHASECHK.TRANS64 P0, [R0+URZ], R3 ;  /* 0x00000003000085a7 */ /* 0x000ea400080010ff */
[----:B--2---:R-:W-:Y:S05]  /*6f50*/  @!P0 BRA `(.L_x_119) ;  /* 0xfffffffc00f08947 */ /* 0x004fea000383ffff */
[----:B------:R-:W-:Y:S05]  /*6f60*/  BRA `(.L_x_58) ;  /* 0xffffffc000b87947 */ /* 0x000fea000383ffff */
.L_x_62:
[----:B------:R-:W-:-:S07]  /*6f70*/  MOV R0, UR5 ;  /* 0x0000000500007c02 */ /* 0x000fce0008000f00 */
.L_x_120:
[----:B--2---:R2:W3:Y:S02]  /*6f80*/  SYNCS.PHASECHK.TRANS64.TRYWAIT P0, [R0+URZ], R3 ;  /* 0x00000003000075a7 */ /* 0x0044e400080011ff */
[----:B---3--:R-:W-:Y:S05]  /*6f90*/  @!P0 NANOSLEEP.SYNCS 0x989680 ;  /* 0x009896800000895d */ /* 0x008fea0003900000 */
[----:B------:R-:W3:Y:S02]  /*6fa0*/  @!P0 SYNCS.PHASECHK.TRANS64 P0, [R0+URZ], R3 ;  /* 0x00000003000085a7 */ /* 0x000ee400080010ff */
[----:B---3--:R-:W-:Y:S05]  /*6fb0*/  @!P0 BRA `(.L_x_120) ;  /* 0xfffffffc00f08947 */ /* 0x008fea000383ffff */
[----:B------:R-:W-:Y:S05]  /*6fc0*/  BRA `(.L_x_121) ;  /* 0xffffffc4006c7947 */ /* 0x000fea000383ffff */
.L_x_63:
[----:B------:R-:W-:-:S07]  /*6fd0*/  MOV R0, UR5 ;  /* 0x0000000500007c02 */ /* 0x000fce0008000f00 */
.L_x_122:
[----:B-1----:R1:W2:Y:S02]  /*6fe0*/  SYNCS.PHASECHK.TRANS64.TRYWAIT P0, [R0+URZ], R3 ;  /* 0x00000003000075a7 */ /* 0x0022a400080011ff */
[----:B--2---:R-:W-:Y:S05]  /*6ff0*/  @!P0 NANOSLEEP.SYNCS 0x989680 ;  /* 0x009896800000895d */ /* 0x004fea0003900000 */
[----:B------:R-:W2:Y:S02]  /*7000*/  @!P0 SYNCS.PHASECHK.TRANS64 P0, [R0+URZ], R3 ;  /* 0x00000003000085a7 */ /* 0x000ea400080010ff */
[----:B--2---:R-:W-:Y:S05]  /*7010*/  @!P0 BRA `(.L_x_122) ;  /* 0xfffffffc00f08947 */ /* 0x004fea000383ffff */
[----:B------:R-:W-:Y:S05]  /*7020*/  BRA `(.L_x_123) ;  /* 0xffffffc400787947 */ /* 0x000fea000383ffff */
.L_x_64:
[----:B------:R-:W-:-:S07]  /*7030*/  MOV R0, UR5 ;  /* 0x0000000500007c02 */ /* 0x000fce0008000f00 */
.L_x_124:
[----:B-1----:R1:W2:Y:S02]  /*7040*/  SYNCS.PHASECHK.TRANS64.TRYWAIT P0, [R0+URZ], R3 ;  /* 0x00000003000075a7 */ /* 0x0022a400080011ff */
[----:B--2---:R-:W-:Y:S05]  /*7050*/  @!P0 NANOSLEEP.SYNCS 0x989680 ;  /* 0x009896800000895d */ /* 0x004fea0003900000 */
[----:B------:R-:W2:Y:S02]  /*7060*/  @!P0 SYNCS.PHASECHK.TRANS64 P0, [R0+URZ], R3 ;  /* 0x00000003000085a7 */ /* 0x000ea400080010ff */
[----:B--2---:R-:W-:Y:S05]  /*7070*/  @!P0 BRA `(.L_x_124) ;  /* 0xfffffffc00f08947 */ /* 0x004fea000383ffff */
[----:B------:R-:W-:Y:S05]  /*7080*/  BRA `(.L_x_125) ;  /* 0xffffffc400847947 */ /* 0x000fea000383ffff */
.L_x_65:
[----:B------:R-:W-:-:S07]  /*7090*/  MOV R0, UR7 ;  /* 0x0000000700007c02 */ /* 0x000fce0008000f00 */
.L_x_126:
[----:B-1----:R1:W2:Y:S02]  /*70a0*/  SYNCS.PHASECHK.TRANS64.TRYWAIT P0, [R0+URZ], R3 ;  /* 0x00000003000075a7 */ /* 0x0022a400080011ff */
[----:B--2---:R-:W-:Y:S05]  /*70b0*/  @!P0 NANOSLEEP.SYNCS 0x989680 ;  /* 0x009896800000895d */ /* 0x004fea0003900000 */
[----:B------:R-:W2:Y:S02]  /*70c0*/  @!P0 SYNCS.PHASECHK.TRANS64 P0, [R0+URZ], R3 ;  /* 0x00000003000085a7 */ /* 0x000ea400080010ff */
[----:B--2---:R-:W-:Y:S05]  /*70d0*/  @!P0 BRA `(.L_x_126) ;  /* 0xfffffffc00f08947 */ /* 0x004fea000383ffff */
[----:B------:R-:W-:Y:S05]  /*70e0*/  BRA `(.L_x_127) ;  /* 0xffffffc400907947 */ /* 0x000fea000383ffff */
.L_x_70:
[----:B---3--:R3:W1:Y:S02]  /*70f0*/  SYNCS.PHASECHK.TRANS64.TRYWAIT P0, [R0+URZ+0x80], R3 ;  /* 0x00008003000075a7 */ /* 0x00866400080011ff */
[----:B-1----:R-:W-:Y:S05]  /*7100*/  @!P0 NANOSLEEP.SYNCS 0x989680 ;  /* 0x009896800000895d */ /* 0x002fea0003900000 */
[----:B------:R-:W1:Y:S02]  /*7110*/  @!P0 SYNCS.PHASECHK.TRANS64 P0, [R0+URZ+0x80], R3 ;  /* 0x00008003000085a7 */ /* 0x000e6400080010ff */
[----:B-1----:R-:W-:Y:S05]  /*7120*/  @!P0 BRA `(.L_x_70) ;  /* 0xfffffffc00f08947 */ /* 0x002fea000383ffff */
[----:B------:R-:W-:Y:S05]  /*7130*/  BRA `(.L_x_128) ;  /* 0xffffffc8008c7947 */ /* 0x000fea000383ffff */
.L_x_73:
[----:B------:R-:W-:Y:S07]  /*7140*/  MOV R0, UR6 ;  /* 0x0000000600007c02 */ /* 0x000fee0008000f00 */
.L_x_129:
[----:B-1----:R1:W3:Y:S02]  /*7150*/  SYNCS.PHASECHK.TRANS64.TRYWAIT P0, [R0+URZ+0x78], R3 ;  /* 0x00007803000075a7 */ /* 0x0022e400080011ff */
[----:B---3--:R-:W-:Y:S05]  /*7160*/  @!P0 NANOSLEEP.SYNCS 0x989680 ;  /* 0x009896800000895d */ /* 0x008fea0003900000 */
[----:B------:R-:W3:Y:S02]  /*7170*/  @!P0 SYNCS.PHASECHK.TRANS64 P0, [R0+URZ+0x78], R3 ;  /* 0x00007803000085a7 */ /* 0x000ee400080010ff */
[----:B---3--:R-:W-:Y:S05]  /*7180*/  @!P0 BRA `(.L_x_129) ;  /* 0xfffffffc00f08947 */ /* 0x008fea000383ffff */
[----:B------:R-:W-:Y:S05]  /*7190*/  BRA `(.L_x_72) ;  /* 0xffffffcc00787947 */ /* 0x000fea000383ffff */
.L_x_76:
[----:B------:R-:W-:Y:S07]  /*71a0*/  MOV R3, UR6 ;  /* 0x0000000600037c02 */ /* 0x000fee0008000f00 */
.L_x_130:
[----:B-1----:R1:W2:Y:S02]  /*71b0*/  SYNCS.PHASECHK.TRANS64.TRYWAIT P2, [R3+URZ+0x68], R26 ;  /* 0x0000681a030075a7 */ /* 0x0022a400080411ff */
[----:B--2---:R-:W-:Y:S05]  /*71c0*/  @!P2 NANOSLEEP.SYNCS 0x989680 ;  /* 0x009896800000a95d */ /* 0x004fea0003900000 */
[----:B------:R-:W2:Y:S02]  /*71d0*/  @!P2 SYNCS.PHASECHK.TRANS64 P2, [R3+URZ+0x68], R26 ;  /* 0x0000681a0300a5a7 */ /* 0x000ea400080410ff */
[----:B--2---:R-:W-:Y:S05]  /*71e0*/  @!P2 BRA `(.L_x_130) ;  /* 0xfffffffc00f0a947 */ /* 0x004fea000383ffff */
[----:B------:R-:W-:Y:S05]  /*71f0*/  BRA `(.L_x_131) ;  /* 0xffffffd0000c7947 */ /* 0x000fea000383ffff */
.L_x_79:
[----:B--2---:R2:W4:Y:S02]  /*7200*/  SYNCS.PHASECHK.TRANS64.TRYWAIT P0, [R0+URZ+0x80], R3 ;  /* 0x00008003000075a7 */ /* 0x00452400080011ff */
[----:B----4-:R-:W-:Y:S05]  /*7210*/  @!P0 NANOSLEEP.SYNCS 0x989680 ;  /* 0x009896800000895d */ /* 0x010fea0003900000 */
[----:B------:R-:W4:Y:S02]  /*7220*/  @!P0 SYNCS.PHASECHK.TRANS64 P0, [R0+URZ+0x80], R3 ;  /* 0x00008003000085a7 */ /* 0x000f2400080010ff */
[----:B----4-:R-:W-:Y:S05]  /*7230*/  @!P0 BRA `(.L_x_79) ;  /* 0xfffffffc00f08947 */ /* 0x010fea000383ffff */
[----:B------:R-:W-:Y:S05]  /*7240*/  BRA `(.L_x_132) ;  /* 0xffffffd4005c7947 */ /* 0x000fea000383ffff */
.L_x_90:
[----:B-1----:R-:W-:Y:S04]  /*7250*/  MOV R0, UR43 ;  /* 0x0000002b00007c02 */ /* 0x002fe80008000f00 */
[----:B------:R1:W2:Y:S03]  /*7260*/  SYNCS.PHASECHK.TRANS64.TRYWAIT P1, [R0+URZ+0x60], R3 ;  /* 0x00006003000075a7 */ /* 0x0002a600080211ff */
[----:B--2---:R-:W-:Y:S05]  /*7270*/  @!P1 NANOSLEEP.SYNCS 0x989680 ;  /* 0x009896800000995d */ /* 0x004fea0003900000 */
[----:B------:R-:W2:Y:S02]  /*7280*/  @!P1 SYNCS.PHASECHK.TRANS64 P1, [R0+URZ+0x60], R3 ;  /* 0x00006003000095a7 */ /* 0x000ea400080210ff */
[----:B--2---:R-:W-:Y:S05]  /*7290*/  @!P1 BRA `(.L_x_90) ;  /* 0xfffffffc00ec9947 */ /* 0x004fea000383ffff */
[----:B------:R-:W-:Y:S05]  /*72a0*/  BRA `(.L_x_89) ;  /* 0xffffffe000587947 */ /* 0x000fea000383ffff */
.L_x_92:
[----:B------:R1:W1:Y:S02]  /*72b0*/  SYNCS.PHASECHK.TRANS64.TRYWAIT P1, [R156+URZ+0xa0], R5 ;  /* 0x0000a0059c0075a7 */ /* 0x00026400080211ff */
[----:B-1----:R-:W-:Y:S05]  /*72c0*/  @!P1 NANOSLEEP.SYNCS 0x989680 ;  /* 0x009896800000995d */ /* 0x002fea0003900000 */
[----:B------:R-:W1:Y:S02]  /*72d0*/  @!P1 SYNCS.PHASECHK.TRANS64 P1, [R156+URZ+0xa0], R5 ;  /* 0x0000a0059c0095a7 */ /* 0x000e6400080210ff */
[----:B-1----:R-:W-:Y:S05]  /*72e0*/  @!P1 BRA `(.L_x_92) ;  /* 0xfffffffc00f09947 */ /* 0x002fea000383ffff */
[----:B------:R-:W-:Y:S05]  /*72f0*/  BRA `(.L_x_91) ;  /* 0xffffffe0009c7947 */ /* 0x000fea000383ffff */
        .weak           $__internal_0_$__cuda_sm10x_tcgen05_guardrail_trap_col_being_dealloced_not_returned_by_alloc
        .type           $__internal_0_$__cuda_sm10x_tcgen05_guardrail_trap_col_being_dealloced_not_returned_by_alloc,@function
        .size           $__internal_0_$__cuda_sm10x_tcgen05_guardrail_trap_col_being_dealloced_not_returned_by_alloc,($__internal_1_$__cuda_sm10x_tcgen05_guardrail_trap_phase_invalid_during_alloc - $__internal_0_$__cuda_sm10x_tcgen05_guardrail_trap_col_being_dealloced_not_returned_by_alloc)
$__internal_0_$__cuda_sm10x_tcgen05_guardrail_trap_col_being_dealloced_not_returned_by_alloc:
[----:B------:R-:W-:Y:S05]  /*7300*/  BPT.TRAP 0x1 ;  /* 0x000000040000795c */ /* 0x000fea0000300000 */
[----:B------:R-:W-:-:S04]  /*7310*/  HFMA2 R3, -RZ, RZ, 0, 0 ;  /* 0x00000000ff037431 */ /* 0x000fc800000001ff */
[----:B------:R-:W-:Y:S05]  /*7320*/  RET.REL.NODEC R2 `(_ZN7cutlass13device_kernelINS_4gemm6kernel13GemmUniversalIN4cute5tupleIJiiiiEEENS1_10collective13CollectiveMmaINS1_35MainloopSm100TmaUmmaWarpSpecializedILi6ELi2ELi4ENS5_IJNS4_1CILi1EEESB_SB_EEEEENS5_IJNSA_ILi128EEENSA_ILi64EEESF_EEENS_12float_e5m2_tENS5_IJlSB_lEEESH_SI_NS4_8TiledMMAINS4_8MMA_AtomIJNS4_10MMA_TraitsINS4_19SM100_MMA_F8F6F4_SSEJSH_SH_fSE_SF_NS4_17integral_constantINS4_4UMMA5MajorELSP_0EEESQ_NSN_INSO_7ScaleInELSR_0EEESS_EEEEEENS4_6LayoutISC_NS5_IJNSA_ILi0EEESW_SW_EEEEENS5_IJNS4_10UnderscoreESZ_SZ_EEEEENS4_13SM90_TMA_LOADENS4_14ComposedLayoutINS4_7SwizzleILi2ELi4ELi3EEENS4_18smem_ptr_flag_bitsILi8EEENSV_INS5_IJNSA_ILi8EEESF_EEENS5_IJSF_SB_EEEEEEEvNS4_8identityES12_S1C_vS1D_EENS_8epilogue10collective18CollectiveEpilogueINS1F_23Sm100TmaWarpSpecializedILi1ELi1ELi64ELb0ELb0EEEJSG_NS5_IJNSV_ISE_SB_EENSV_ISF_SB_EEEEESH_SI_SH_SI_NS1F_6fusion15FusionCallbacksIS1J_NS1N_17LinearCombinationISH_fSH_fLNS_15FloatRoundStyleE2EEESG_S1M_JEEENS4_5SM1004TMEM4LOAD26SM100_TMEM_LOAD_32dp32b64xES12_S1C_NS4_39AutoVectorizingCopyWithAssumedAlignmentILi128EEENS4_14SM90_TMA_STOREES1C_S1Y_S1Y_EEEvvEEEEvNT_6ParamsE) ;  /* 0xffffff8c02347950 */ /* 0x000fea0003c3ffff */
        .weak           $__internal_1_$__cuda_sm10x_tcgen05_guardrail_trap_phase_invalid_during_alloc
        .type           $__internal_1_$__cuda_sm10x_tcgen05_guardrail_trap_phase_invalid_during_alloc,@function
        .size           $__internal_1_$__cuda_sm10x_tcgen05_guardrail_trap_phase_invalid_during_alloc,($__internal_2_$__cuda_sm10x_tcgen05_guardrail_trap_unallocated_columns_being_dealloced - $__internal_1_$__cuda_sm10x_tcgen05_guardrail_trap_phase_invalid_during_alloc)
$__internal_1_$__cuda_sm10x_tcgen05_guardrail_trap_phase_invalid_during_alloc:
[----:B------:R-:W-:Y:S05]  /*7330*/  BPT.TRAP 0x1 ;  /* 0x000000040000795c */ /* 0x000fea0000300000 */
[----:B------:R-:W-:-:S04]  /*7340*/  MOV R3, 0x0 ;  /* 0x0000000000037802 */ /* 0x000fc80000000f00 */
[----:B------:R-:W-:Y:S05]  /*7350*/  RET.REL.NODEC R2 `(_ZN7cutlass13device_kernelINS_4gemm6kernel13GemmUniversalIN4cute5tupleIJiiiiEEENS1_10collective13CollectiveMmaINS1_35MainloopSm100TmaUmmaWarpSpecializedILi6ELi2ELi4ENS5_IJNS4_1CILi1EEESB_SB_EEEEENS5_IJNSA_ILi128EEENSA_ILi64EEESF_EEENS_12float_e5m2_tENS5_IJlSB_lEEESH_SI_NS4_8TiledMMAINS4_8MMA_AtomIJNS4_10MMA_TraitsINS4_19SM100_MMA_F8F6F4_SSEJSH_SH_fSE_SF_NS4_17integral_constantINS4_4UMMA5MajorELSP_0EEESQ_NSN_INSO_7ScaleInELSR_0EEESS_EEEEEENS4_6LayoutISC_NS5_IJNSA_ILi0EEESW_SW_EEEEENS5_IJNS4_10UnderscoreESZ_SZ_EEEEENS4_13SM90_TMA_LOADENS4_14ComposedLayoutINS4_7SwizzleILi2ELi4ELi3EEENS4_18smem_ptr_flag_bitsILi8EEENSV_INS5_IJNSA_ILi8EEESF_EEENS5_IJSF_SB_EEEEEEEvNS4_8identityES12_S1C_vS1D_EENS_8epilogue10collective18CollectiveEpilogueINS1F_23Sm100TmaWarpSpecializedILi1ELi1ELi64ELb0ELb0EEEJSG_NS5_IJNSV_ISE_SB_EENSV_ISF_SB_EEEEESH_SI_SH_SI_NS1F_6fusion15FusionCallbacksIS1J_NS1N_17LinearCombinationISH_fSH_fLNS_15FloatRoundStyleE2EEESG_S1M_JEEENS4_5SM1004TMEM4LOAD26SM100_TMEM_LOAD_32dp32b64xES12_S1C_NS4_39AutoVectorizingCopyWithAssumedAlignmentILi128EEENS4_14SM90_TMA_STOREES1C_S1Y_S1Y_EEEvvEEEEvNT_6ParamsE) ;  /* 0xffffff8c02287950 */ /* 0x000fea0003c3ffff */
        .weak           $__internal_2_$__cuda_sm10x_tcgen05_guardrail_trap_unallocated_columns_being_dealloced
        .type           $__internal_2_$__cuda_sm10x_tcgen05_guardrail_trap_unallocated_columns_being_dealloced,@function
        .size           $__internal_2_$__cuda_sm10x_tcgen05_guardrail_trap_unallocated_columns_being_dealloced,(.L_x_134 - $__internal_2_$__cuda_sm10x_tcgen05_guardrail_trap_unallocated_columns_being_dealloced)
$__internal_2_$__cuda_sm10x_tcgen05_guardrail_trap_unallocated_columns_being_dealloced:
[----:B------:R-:W-:Y:S05]  /*7360*/  BPT.TRAP 0x1 ;  /* 0x000000040000795c */ /* 0x000fea0000300000 */
[----:B------:R-:W-:-:S04]  /*7370*/  HFMA2 R3, -RZ, RZ, 0, 0 ;  /* 0x00000000ff037431 */ /* 0x000fc800000001ff */
[----:B------:R-:W-:Y:S05]  /*7380*/  RET.REL.NODEC R2 `(_ZN7cutlass13device_kernelINS_4gemm6kernel13GemmUniversalIN4cute5tupleIJiiiiEEENS1_10collective13CollectiveMmaINS1_35MainloopSm100TmaUmmaWarpSpecializedILi6ELi2ELi4ENS5_IJNS4_1CILi1EEESB_SB_EEEEENS5_IJNSA_ILi128EEENSA_ILi64EEESF_EEENS_12float_e5m2_tENS5_IJlSB_lEEESH_SI_NS4_8TiledMMAINS4_8MMA_AtomIJNS4_10MMA_TraitsINS4_19SM100_MMA_F8F6F4_SSEJSH_SH_fSE_SF_NS4_17integral_constantINS4_4UMMA5MajorELSP_0EEESQ_NSN_INSO_7ScaleInELSR_0EEESS_EEEEEENS4_6LayoutISC_NS5_IJNSA_ILi0EEESW_SW_EEEEENS5_IJNS4_10UnderscoreESZ_SZ_EEEEENS4_13SM90_TMA_LOADENS4_14ComposedLayoutINS4_7SwizzleILi2ELi4ELi3EEENS4_18smem_ptr_flag_bitsILi8EEENSV_INS5_IJNSA_ILi8EEESF_EEENS5_IJSF_SB_EEEEEEEvNS4_8identityES12_S1C_vS1D_EENS_8epilogue10collective18CollectiveEpilogueINS1F_23Sm100TmaWarpSpecializedILi1ELi1ELi64ELb0ELb0EEEJSG_NS5_IJNSV_ISE_SB_EENSV_ISF_SB_EEEEESH_SI_SH_SI_NS1F_6fusion15FusionCallbacksIS1J_NS1N_17LinearCombinationISH_fSH_fLNS_15FloatRoundStyleE2EEESG_S1M_JEEENS4_5SM1004TMEM4LOAD26SM100_TMEM_LOAD_32dp32b64xES12_S1C_NS4_39AutoVectorizingCopyWithAssumedAlignmentILi128EEENS4_14SM90_TMA_STOREES1C_S1Y_S1Y_EEEvvEEEEvNT_6ParamsE) ;  /* 0xffffff8c021c7950 */ /* 0x000fea0003c3ffff */
.L_x_133:
[----:B------:R-:W-:-:S00]  /*7390*/  BRA `(.L_x_133) ;  /* 0xfffffffc00fc7947 */ /* 0x000fc0000383ffff */
[----:B------:R-:W-:-:S00]  /*73a0*/  NOP ;  /* 0x0000000000007918 */ /* 0x000fc00000000000 */
        /* <DEDUP_REMOVED lines=13> */
.L_x_134:


//--------------------- .nv.global.init           --------------------------
	.section	.nv.global.init,"aw",@progbits
.nv.global.init:
	.type		$str$27,@object
	.size		$str$27,($str$28 - $str$27)
$str$27:
        /*0000*/ 	.byte	0x28, 0x61, 0x64, 0x64, 0x72, 0x65, 0x73, 0x73, 0x20, 0x26, 0x20, 0x6d, 0x61, 0x73, 0x6b, 0x29
        /*0010*/ 	.byte	0x20, 0x3d, 0x3d, 0x20, 0x30, 0x00
	.type		$str$28,@object
	.size		$str$28,($str$26 - $str$28)
$str$28:
        /*0016*/ 	.byte	0x2f, 0x74, 0x6d, 0x70, 0x2f, 0x63, 0x75, 0x74, 0x6c, 0x61, 0x73, 0x73, 0x5f, 0x73, 0x77, 0x65
        /*0026*/ 	.byte	0x65, 0x70, 0x5f, 0x73, 0x72, 0x63, 0x2f, 0x69, 0x6e, 0x63, 0x6c, 0x75, 0x64, 0x65, 0x2f, 0x63
        /*0036*/ 	.byte	0x75, 0x74, 0x65, 0x2f, 0x70, 0x6f, 0x69, 0x6e, 0x74, 0x65, 0x72, 0x5f, 0x66, 0x6c, 0x61, 0x67
        /*0046*/ 	.byte	0x67, 0x65, 0x64, 0x2e, 0x68, 0x70, 0x70, 0x00
	.type		$str$26,@object
	.size		$str$26,($str$25 - $str$26)
$str$26:
        /*004e*/ 	.byte	0x2f, 0x74, 0x6d, 0x70, 0x2f, 0x63, 0x75, 0x74, 0x6c, 0x61, 0x73, 0x73, 0x5f, 0x73, 0x77, 0x65
        /*005e*/ 	.byte	0x65, 0x70, 0x5f, 0x73, 0x72, 0x63, 0x2f, 0x69, 0x6e, 0x63, 0x6c, 0x75, 0x64, 0x65, 0x2f, 0x63
        /*006e*/ 	.byte	0x75, 0x74, 0x65, 0x2f, 0x61, 0x74, 0x6f, 0x6d, 0x2f, 0x63, 0x6f, 0x70, 0x79, 0x5f, 0x74, 0x72
        /*007e*/ 	.byte	0x61, 0x69, 0x74, 0x73, 0x5f, 0x73, 0x6d, 0x31, 0x30, 0x30, 0x2e, 0x68, 0x70, 0x70, 0x00
	.type		$str$25,@object
	.size		$str$25,(__unnamed_1 - $str$25)
$str$25:
        /*008d*/ 	.byte	0x28, 0x28, 0x75, 0x69, 0x6e, 0x74, 0x33, 0x32, 0x5f, 0x74, 0x28, 0x74, 0x68, 0x72, 0x65, 0x61
        /*009d*/ 	.byte	0x64, 0x49, 0x64, 0x78, 0x2e, 0x78, 0x29, 0x20, 0x2f, 0x20, 0x33, 0x32, 0x29, 0x20, 0x25, 0x20
        /*00ad*/ 	.byte	0x34, 0x29, 0x20, 0x3d, 0x3d, 0x20, 0x28, 0x28, 0x28, 0x74, 0x6d, 0x65, 0x6d, 0x5f, 0x61, 0x64
        /*00bd*/ 	.byte	0x64, 0x72, 0x20, 0x3e, 0x3e, 0x20, 0x31, 0x36, 0x29, 0x20, 0x2f, 0x20, 0x33, 0x32, 0x29, 0x20
        /*00cd*/ 	.byte	0x25, 0x20, 0x34, 0x29, 0x00
	.type		__unnamed_1,@object
	.size		__unnamed_1,(__unnamed_2 - __unnamed_1)
__unnamed_1:
        /*00d2*/ 	.byte	0x61, 0x75, 0x74, 0x6f, 0x20, 0x63, 0x75, 0x74, 0x65, 0x3a, 0x3a, 0x61, 0x73, 0x5f, 0x70, 0x6f
        /* <DEDUP_REMOVED lines=24> */
        /*0262*/ 	.byte	0x43, 0x3c, 0x38, 0x31, 0x39, 0x32, 0x3e, 0x3e, 0x3e, 0x3e, 0x5d, 0x00
	.type		__unnamed_2,@object
	.size		__unnamed_2,(.L_2 - __unnamed_2)
__unnamed_2:
        /* <DEDUP_REMOVED lines=42> */
        /*050e*/ 	.byte	0x3e, 0x3e, 0x3e, 0x3e, 0x5d, 0x00
.L_2:


//--------------------- .nv.shared._ZN7cutlass13device_kernelINS_4gemm6kernel13GemmUniversalIN4cute5tupleIJiiiiEEENS1_10collective13CollectiveMmaINS1_35MainloopSm100TmaUmmaWarpSpecializedILi6ELi2ELi4ENS5_IJNS4_1CILi1EEESB_SB_EEEEENS5_IJNSA_ILi128EEENSA_ILi64EEESF_EEENS_12float_e5m2_tENS5_IJlSB_lEEESH_SI_NS4_8TiledMMAINS4_8MMA_AtomIJNS4_10MMA_TraitsINS4_19SM100_MMA_F8F6F4_SSEJSH_SH_fSE_SF_NS4_17integral_constantINS4_4UMMA5MajorELSP_0EEESQ_NSN_INSO_7ScaleInELSR_0EEESS_EEEEEENS4_6LayoutISC_NS5_IJNSA_ILi0EEESW_SW_EEEEENS5_IJNS4_10UnderscoreESZ_SZ_EEEEENS4_13SM90_TMA_LOADENS4_14ComposedLayoutINS4_7SwizzleILi2ELi4ELi3EEENS4_18smem_ptr_flag_bitsILi8EEENSV_INS5_IJNSA_ILi8EEESF_EEENS5_IJSF_SB_EEEEEEEvNS4_8identityES12_S1C_vS1D_EENS_8epilogue10collective18CollectiveEpilogueINS1F_23Sm100TmaWarpSpecializedILi1ELi1ELi64ELb0ELb0EEEJSG_NS5_IJNSV_ISE_SB_EENSV_ISF_SB_EEEEESH_SI_SH_SI_NS1F_6fusion15FusionCallbacksIS1J_NS1N_17LinearCombinationISH_fSH_fLNS_15FloatRoundStyleE2EEESG_S1M_JEEENS4_5SM1004TMEM4LOAD26SM100_TMEM_LOAD_32dp32b64xES12_S1C_NS4_39AutoVectorizingCopyWithAssumedAlignmentILi128EEENS4_14SM90_TMA_STOREES1C_S1Y_S1Y_EEEvvEEEEvNT_6ParamsE --------------------------
	.section	.nv.shared._ZN7cutlass13device_kernelINS_4gemm6kernel13GemmUniversalIN4cute5tupleIJiiiiEEENS1_10collective13CollectiveMmaINS1_35MainloopSm100TmaUmmaWarpSpecializedILi6ELi2ELi4ENS5_IJNS4_1CILi1EEESB_SB_EEEEENS5_IJNSA_ILi128EEENSA_ILi64EEESF_EEENS_12float_e5m2_tENS5_IJlSB_lEEESH_SI_NS4_8TiledMMAINS4_8MMA_AtomIJNS4_10MMA_TraitsINS4_19SM100_MMA_F8F6F4_SSEJSH_SH_fSE_SF_NS4_17integral_constantINS4_4UMMA5MajorELSP_0EEESQ_NSN_INSO_7ScaleInELSR_0EEESS_EEEEEENS4_6LayoutISC_NS5_IJNSA_ILi0EEESW_SW_EEEEENS5_IJNS4_10UnderscoreESZ_SZ_EEEEENS4_13SM90_TMA_LOADENS4_14ComposedLayoutINS4_7SwizzleILi2ELi4ELi3EEENS4_18smem_ptr_flag_bitsILi8EEENSV_INS5_IJNSA_ILi8EEESF_EEENS5_IJSF_SB_EEEEEEEvNS4_8identityES12_S1C_vS1D_EENS_8epilogue10collective18CollectiveEpilogueINS1F_23Sm100TmaWarpSpecializedILi1ELi1ELi64ELb0ELb0EEEJSG_NS5_IJNSV_ISE_SB_EENSV_ISF_SB_EEEEESH_SI_SH_SI_NS1F_6fusion15FusionCallbacksIS1J_NS1N_17LinearCombinationISH_fSH_fLNS_15FloatRoundStyleE2EEESG_S1M_JEEENS4_5SM1004TMEM4LOAD26SM100_TMEM_LOAD_32dp32b64xES12_S1C_NS4_39AutoVectorizingCopyWithAssumedAlignmentILi128EEENS4_14SM90_TMA_STOREES1C_S1Y_S1Y_EEEvvEEEEvNT_6ParamsE,"aw",@nobits
	.sectionflags	@""
	.align	16
	.zero		1024


//--------------------- .nv.shared.reserved.0     --------------------------
	.section	.nv.shared.reserved.0,"aw",@nobits
	.weak		__nv_reservedSMEM_offset_0_alias
	.size		__nv_reservedSMEM_offset_0_alias, 0, 64
	.other		__nv_reservedSMEM_offset_0_alias,@"STO_CUDA_RESERVED_SHARED STV_DEFAULT"
__nv_reservedSMEM_offset_0_alias:
	.zero		0
.nv.shared.reserved.0:
	.zero		64
	.weak		__nv_reservedSMEM_tcgen05_partition
	.type		__nv_reservedSMEM_tcgen05_partition,@object
	.size		__nv_reservedSMEM_tcgen05_partition,(.L_0 - __nv_reservedSMEM_tcgen05_partition)
__nv_reservedSMEM_tcgen05_partition:
	.zero		32
.L_0:


//--------------------- .nv.global                --------------------------
	.section	.nv.global,"aw",@nobits
.nv.global:
	.type		_ZN40_INTERNAL_bec5e6f2_4_k_cu_e301121a_329234cute1_E,@object
	.size		_ZN40_INTERNAL_bec5e6f2_4_k_cu_e301121a_329234cute1_E,(_ZN40_INTERNAL_bec5e6f2_4_k_cu_e301121a_329234cuda3std3__45__cpo6cbeginE - _ZN40_INTERNAL_bec5e6f2_4_k_cu_e301121a_329234cute1_E)
_ZN40_INTERNAL_bec5e6f2_4_k_cu_e301121a_329234cute1_E:
	.zero		1
	.type		_ZN40_INTERNAL_bec5e6f2_4_k_cu_e301121a_329234cuda3std3__45__cpo6cbeginE,@object
	.size		_ZN40_INTERNAL_bec5e6f2_4_k_cu_e301121a_329234cuda3std3__45__cpo6cbeginE,(_ZN40_INTERNAL_bec5e6f2_4_k_cu_e301121a_329234cuda3std3__48in_placeE - _ZN40_INTERNAL_bec5e6f2_4_k_cu_e301121a_329234cuda3std3__45__cpo6cbeginE)
_ZN40_INTERNAL_bec5e6f2_4_k_cu_e301121a_329234cuda3std3__45__cpo6cbeginE:
	.zero		1
	.type		_ZN40_INTERNAL_bec5e6f2_4_k_cu_e301121a_329234cuda3std3__48in_placeE,@object
	.size		_ZN40_INTERNAL_bec5e6f2_4_k_cu_e301121a_329234cuda3std3__48in_placeE,(_ZN40_INTERNAL_bec5e6f2_4_k_cu_e301121a_329234cuda3std6ranges3__45__cpo9iter_moveE - _ZN40_INTERNAL_bec5e6f2_4_k_cu_e301121a_329234cuda3std3__48in_placeE)
_ZN40_INTERNAL_bec5e6f2_4_k_cu_e301121a_329234cuda3std3__48in_placeE:
	.zero		1
	.type		_ZN40_INTERNAL_bec5e6f2_4_k_cu_e301121a_329234cuda3std6ranges3__45__cpo9iter_moveE,@object
	.size		_ZN40_INTERNAL_bec5e6f2_4_k_cu_e301121a_329234cuda3std6ranges3__45__cpo9iter_moveE,(_ZN40_INTERNAL_bec5e6f2_4_k_cu_e301121a_329234cuda3std3__45__cpo5beginE - _ZN40_INTERNAL_bec5e6f2_4_k_cu_e301121a_329234cuda3std6ranges3__45__cpo9iter_moveE)
_ZN40_INTERNAL_bec5e6f2_4_k_cu_e301121a_329234cuda3std6ranges3__45__cpo9iter_moveE:
	.zero		1
	.type		_ZN40_INTERNAL_bec5e6f2_4_k_cu_e301121a_329234cuda3std3__45__cpo5beginE,@object
	.size		_ZN40_INTERNAL_bec5e6f2_4_k_cu_e301121a_329234cuda3std3__45__cpo5beginE,(_ZN40_INTERNAL_bec5e6f2_4_k_cu_e301121a_329234cuda3std3__442_GLOBAL__N__bec5e6f2_4_k_cu_e301121a_329236ignoreE - _ZN40_INTERNAL_bec5e6f2_4_k_cu_e301121a_329234cuda3std3__45__cpo5beginE)
_ZN40_INTERNAL_bec5e6f2_4_k_cu_e301121a_329234cuda3std3__45__cpo5beginE:
	.zero		1
	.type		_ZN40_INTERNAL_bec5e6f2_4_k_cu_e301121a_329234cuda3std3__442_GLOBAL__N__bec5e6f2_4_k_cu_e301121a_329236ignoreE,@object
	.size		_ZN40_INTERNAL_bec5e6f2_4_k_cu_e301121a_329234cuda3std3__442_GLOBAL__N__bec5e6f2_4_k_cu_e301121a_329236ignoreE,(_ZN40_INTERNAL_bec5e6f2_4_k_cu_e301121a_329234cute7productE - _ZN40_INTERNAL_bec5e6f2_4_k_cu_e301121a_329234cuda3std3__442_GLOBAL__N__bec5e6f2_4_k_cu_e301121a_329236ignoreE)
_ZN40_INTERNAL_bec5e6f2_4_k_cu_e301121a_329234cuda3std3__442_GLOBAL__N__bec5e6f2_4_k_cu_e301121a_329236ignoreE:
	.zero		1
	.type		_ZN40_INTERNAL_bec5e6f2_4_k_cu_e301121a_329234cute7productE,@object
	.size		_ZN40_INTERNAL_bec5e6f2_4_k_cu_e301121a_329234cute7productE,(_ZN40_INTERNAL_bec5e6f2_4_k_cu_e301121a_329234cuda3std3__45__cpo3endE - _ZN40_INTERNAL_bec5e6f2_4_k_cu_e301121a_329234cute7productE)
_ZN40_INTERNAL_bec5e6f2_4_k_cu_e301121a_329234cute7productE:
	.zero		1
	.type		_ZN40_INTERNAL_bec5e6f2_4_k_cu_e301121a_329234cuda3std3__45__cpo3endE,@object
	.size		_ZN40_INTERNAL_bec5e6f2_4_k_cu_e301121a_329234cuda3std3__45__cpo3endE,(_ZN40_INTERNAL_bec5e6f2_4_k_cu_e301121a_329234cuda3std3__419piecewise_constructE - _ZN40_INTERNAL_bec5e6f2_4_k_cu_e301121a_329234cuda3std3__45__cpo3endE)
_ZN40_INTERNAL_bec5e6f2_4_k_cu_e301121a_329234cuda3std3__45__cpo3endE:
	.zero		1
	.type		_ZN40_INTERNAL_bec5e6f2_4_k_cu_e301121a_329234cuda3std3__419piecewise_constructE,@object
	.size		_ZN40_INTERNAL_bec5e6f2_4_k_cu_e301121a_329234cuda3std3__419piecewise_constructE,(_ZN40_INTERNAL_bec5e6f2_4_k_cu_e301121a_329234cuda3std3__45__cpo4cendE - _ZN40_INTERNAL_bec5e6f2_4_k_cu_e301121a_329234cuda3std3__419piecewise_constructE)
_ZN40_INTERNAL_bec5e6f2_4_k_cu_e301121a_329234cuda3std3__419piecewise_constructE:
	.zero		1
	.type		_ZN40_INTERNAL_bec5e6f2_4_k_cu_e301121a_329234cuda3std3__45__cpo4cendE,@object
	.size		_ZN40_INTERNAL_bec5e6f2_4_k_cu_e301121a_329234cuda3std3__45__cpo4cendE,(_ZN40_INTERNAL_bec5e6f2_4_k_cu_e301121a_329234cuda3std6ranges3__45__cpo4swapE - _ZN40_INTERNAL_bec5e6f2_4_k_cu_e301121a_329234cuda3std3__45__cpo4cendE)
_ZN40_INTERNAL_bec5e6f2_4_k_cu_e301121a_329234cuda3std3__45__cpo4cendE:
	.zero		1
	.type		_ZN40_INTERNAL_bec5e6f2_4_k_cu_e301121a_329234cuda3std6ranges3__45__cpo4swapE,@object
	.size		_ZN40_INTERNAL_bec5e6f2_4_k_cu_e301121a_329234cuda3std6ranges3__45__cpo4swapE,(.L_10 - _ZN40_INTERNAL_bec5e6f2_4_k_cu_e301121a_329234cuda3std6ranges3__45__cpo4swapE)
_ZN40_INTERNAL_bec5e6f2_4_k_cu_e301121a_329234cuda3std6ranges3__45__cpo4swapE:
	.zero		1
.L_10:


//--------------------- .nv.constant0._ZN7cutlass13device_kernelINS_4gemm6kernel13GemmUniversalIN4cute5tupleIJiiiiEEENS1_10collective13CollectiveMmaINS1_35MainloopSm100TmaUmmaWarpSpecializedILi6ELi2ELi4ENS5_IJNS4_1CILi1EEESB_SB_EEEEENS5_IJNSA_ILi128EEENSA_ILi64EEESF_EEENS_12float_e5m2_tENS5_IJlSB_lEEESH_SI_NS4_8TiledMMAINS4_8MMA_AtomIJNS4_10MMA_TraitsINS4_19SM100_MMA_F8F6F4_SSEJSH_SH_fSE_SF_NS4_17integral_constantINS4_4UMMA5MajorELSP_0EEESQ_NSN_INSO_7ScaleInELSR_0EEESS_EEEEEENS4_6LayoutISC_NS5_IJNSA_ILi0EEESW_SW_EEEEENS5_IJNS4_10UnderscoreESZ_SZ_EEEEENS4_13SM90_TMA_LOADENS4_14ComposedLayoutINS4_7SwizzleILi2ELi4ELi3EEENS4_18smem_ptr_flag_bitsILi8EEENSV_INS5_IJNSA_ILi8EEESF_EEENS5_IJSF_SB_EEEEEEEvNS4_8identityES12_S1C_vS1D_EENS_8epilogue10collective18CollectiveEpilogueINS1F_23Sm100TmaWarpSpecializedILi1ELi1ELi64ELb0ELb0EEEJSG_NS5_IJNSV_ISE_SB_EENSV_ISF_SB_EEEEESH_SI_SH_SI_NS1F_6fusion15FusionCallbacksIS1J_NS1N_17LinearCombinationISH_fSH_fLNS_15FloatRoundStyleE2EEESG_S1M_JEEENS4_5SM1004TMEM4LOAD26SM100_TMEM_LOAD_32dp32b64xES12_S1C_NS4_39AutoVectorizingCopyWithAssumedAlignmentILi128EEENS4_14SM90_TMA_STOREES1C_S1Y_S1Y_EEEvvEEEEvNT_6ParamsE --------------------------
	.section	.nv.constant0._ZN7cutlass13device_kernelINS_4gemm6kernel13GemmUniversalIN4cute5tupleIJiiiiEEENS1_10collective13CollectiveMmaINS1_35MainloopSm100TmaUmmaWarpSpecializedILi6ELi2ELi4ENS5_IJNS4_1CILi1EEESB_SB_EEEEENS5_IJNSA_ILi128EEENSA_ILi64EEESF_EEENS_12float_e5m2_tENS5_IJlSB_lEEESH_SI_NS4_8TiledMMAINS4_8MMA_AtomIJNS4_10MMA_TraitsINS4_19SM100_MMA_F8F6F4_SSEJSH_SH_fSE_SF_NS4_17integral_constantINS4_4UMMA5MajorELSP_0EEESQ_NSN_INSO_7ScaleInELSR_0EEESS_EEEEEENS4_6LayoutISC_NS5_IJNSA_ILi0EEESW_SW_EEEEENS5_IJNS4_10UnderscoreESZ_SZ_EEEEENS4_13SM90_TMA_LOADENS4_14ComposedLayoutINS4_7SwizzleILi2ELi4ELi3EEENS4_18smem_ptr_flag_bitsILi8EEENSV_INS5_IJNSA_ILi8EEESF_EEENS5_IJSF_SB_EEEEEEEvNS4_8identityES12_S1C_vS1D_EENS_8epilogue10collective18CollectiveEpilogueINS1F_23Sm100TmaWarpSpecializedILi1ELi1ELi64ELb0ELb0EEEJSG_NS5_IJNSV_ISE_SB_EENSV_ISF_SB_EEEEESH_SI_SH_SI_NS1F_6fusion15FusionCallbacksIS1J_NS1N_17LinearCombinationISH_fSH_fLNS_15FloatRoundStyleE2EEESG_S1M_JEEENS4_5SM1004TMEM4LOAD26SM100_TMEM_LOAD_32dp32b64xES12_S1C_NS4_39AutoVectorizingCopyWithAssumedAlignmentILi128EEENS4_14SM90_TMA_STOREES1C_S1Y_S1Y_EEEvvEEEEvNT_6ParamsE,"a",@progbits
	.sectionflags	@""
	.align	4
.nv.constant0._ZN7cutlass13device_kernelINS_4gemm6kernel13GemmUniversalIN4cute5tupleIJiiiiEEENS1_10collective13CollectiveMmaINS1_35MainloopSm100TmaUmmaWarpSpecializedILi6ELi2ELi4ENS5_IJNS4_1CILi1EEESB_SB_EEEEENS5_IJNSA_ILi128EEENSA_ILi64EEESF_EEENS_12float_e5m2_tENS5_IJlSB_lEEESH_SI_NS4_8TiledMMAINS4_8MMA_AtomIJNS4_10MMA_TraitsINS4_19SM100_MMA_F8F6F4_SSEJSH_SH_fSE_SF_NS4_17integral_constantINS4_4UMMA5MajorELSP_0EEESQ_NSN_INSO_7ScaleInELSR_0EEESS_EEEEEENS4_6LayoutISC_NS5_IJNSA_ILi0EEESW_SW_EEEEENS5_IJNS4_10UnderscoreESZ_SZ_EEEEENS4_13SM90_TMA_LOADENS4_14ComposedLayoutINS4_7SwizzleILi2ELi4ELi3EEENS4_18smem_ptr_flag_bitsILi8EEENSV_INS5_IJNSA_ILi8EEESF_EEENS5_IJSF_SB_EEEEEEEvNS4_8identityES12_S1C_vS1D_EENS_8epilogue10collective18CollectiveEpilogueINS1F_23Sm100TmaWarpSpecializedILi1ELi1ELi64ELb0ELb0EEEJSG_NS5_IJNSV_ISE_SB_EENSV_ISF_SB_EEEEESH_SI_SH_SI_NS1F_6fusion15FusionCallbacksIS1J_NS1N_17LinearCombinationISH_fSH_fLNS_15FloatRoundStyleE2EEESG_S1M_JEEENS4_5SM1004TMEM4LOAD26SM100_TMEM_LOAD_32dp32b64xES12_S1C_NS4_39AutoVectorizingCopyWithAssumedAlignmentILi128EEENS4_14SM90_TMA_STOREES1C_S1Y_S1Y_EEEvvEEEEvNT_6ParamsE:
	.zero		2944


//--------------------- SYMBOLS --------------------------

	.type		.nv.reservedSmem.offset0,@object
	.size		.nv.reservedSmem.offset0,0x4
	.type		.nv.reservedSmem.cap,@object
	.size		.nv.reservedSmem.cap,0x4
	.type		__assertfail,@function
